	.headerflags	@"EF_CUDA_TEXMODE_UNIFIED EF_CUDA_64BIT_ADDRESS EF_CUDA_SM86 EF_CUDA_VIRTUAL_SM(EF_CUDA_SM86)"
	.elftype	@"ET_EXEC"


//--------------------- .nv.info                  --------------------------
	.section	.nv.info,"",@"SHT_CUDA_INFO"
	.align	4


	//----- nvinfo : EIATTR_REGCOUNT
	.align		4
        /*0000*/ 	.byte	0x04, 0x2f
        /*0002*/ 	.short	(.L_2 - .L_1)
	.align		4
.L_1:
        /*0004*/ 	.word	index@(triton_red_fused__to_copy_add_amax_amin_clamp_mul_native_layer_norm_reciprocal_12)
        /*0008*/ 	.word	0x00000030


	//----- nvinfo : EIATTR_MIN_STACK_SIZE
	.align		4
.L_2:
        /*000c*/ 	.byte	0x04, 0x12
        /*000e*/ 	.short	(.L_4 - .L_3)
	.align		4
.L_3:
        /*0010*/ 	.word	index@(triton_red_fused__to_copy_add_amax_amin_clamp_mul_native_layer_norm_reciprocal_12)
        /*0014*/ 	.word	0x00000000


	//----- nvinfo : EIATTR_FRAME_SIZE
	.align		4
.L_4:
        /*0018*/ 	.byte	0x04, 0x11
        /*001a*/ 	.short	(.L_6 - .L_5)
	.align		4
.L_5:
        /*001c*/ 	.word	index@(triton_red_fused__to_copy_add_amax_amin_clamp_mul_native_layer_norm_reciprocal_12)
        /*0020*/ 	.word	0x00000000


	//----- nvinfo : EIATTR_MIN_STACK_SIZE
	.align		4
.L_6:
        /*0024*/ 	.byte	0x04, 0x12
        /*0026*/ 	.short	(.L_8 - .L_7)
	.align		4
.L_7:
        /*0028*/ 	.word	index@(triton_red_fused__to_copy_add_amax_amin_clamp_mul_native_layer_norm_reciprocal_12)
        /*002c*/ 	.word	0x00000000
.L_8:


//--------------------- .nv.info.triton_red_fused__to_copy_add_amax_amin_clamp_mul_native_layer_norm_reciprocal_12 --------------------------
	.section	.nv.info.triton_red_fused__to_copy_add_amax_amin_clamp_mul_native_layer_norm_reciprocal_12,"",@"SHT_CUDA_INFO"
	.sectionflags	@""
	.align	4


	//----- nvinfo : EIATTR_CUDA_API_VERSION
	.align		4
        /*0000*/ 	.byte	0x04, 0x37
        /*0002*/ 	.short	(.L_10 - .L_9)
.L_9:
        /*0004*/ 	.word	0x0000007c


	//----- nvinfo : EIATTR_SW2861232_WAR
	.align		4
.L_10:
        /*0008*/ 	.byte	0x01, 0x35
	.zero		2


	//----- nvinfo : EIATTR_PARAM_CBANK
	.align		4
        /*000c*/ 	.byte	0x04, 0x0a
        /*000e*/ 	.short	(.L_12 - .L_11)
	.align		4
.L_11:
        /*0010*/ 	.word	index@(.nv.constant0.triton_red_fused__to_copy_add_amax_amin_clamp_mul_native_layer_norm_reciprocal_12)
        /*0014*/ 	.short	0x0160
        /*0016*/ 	.short	0x0078


	//----- nvinfo : EIATTR_CBANK_PARAM_SIZE
	.align		4
.L_12:
        /*0018*/ 	.byte	0x03, 0x19
        /*001a*/ 	.short	0x0078


	//----- nvinfo : EIATTR_KPARAM_INFO
	.align		4
        /*001c*/ 	.byte	0x04, 0x17
        /*001e*/ 	.short	(.L_14 - .L_13)
.L_13:
        /*0020*/ 	.word	0x00000000
        /*0024*/ 	.short	0x000f
        /*0026*/ 	.short	0x0070
        /*0028*/ 	.byte	0x00, 0xf4, 0x21, 0x00


	//----- nvinfo : EIATTR_KPARAM_INFO
	.align		4
.L_14:
        /*002c*/ 	.byte	0x04, 0x17
        /*002e*/ 	.short	(.L_16 - .L_15)
.L_15:
        /*0030*/ 	.word	0x00000000
        /*0034*/ 	.short	0x000e
        /*0036*/ 	.short	0x006c
        /*0038*/ 	.byte	0x00, 0xf0, 0x11, 0x00


	//----- nvinfo : EIATTR_KPARAM_INFO
	.align		4
.L_16:
        /*003c*/ 	.byte	0x04, 0x17
        /*003e*/ 	.short	(.L_18 - .L_17)
.L_17:
        /*0040*/ 	.word	0x00000000
        /*0044*/ 	.short	0x000d
        /*0046*/ 	.short	0x0068
        /*0048*/ 	.byte	0x00, 0xf0, 0x11, 0x00


	//----- nvinfo : EIATTR_KPARAM_INFO
	.align		4
.L_18:
        /*004c*/ 	.byte	0x04, 0x17
        /*004e*/ 	.short	(.L_20 - .L_19)
.L_19:
        /*0050*/ 	.word	0x00000000
        /*0054*/ 	.short	0x000c
        /*0056*/ 	.short	0x0060
        /*0058*/ 	.byte	0x00, 0xf4, 0x21, 0x00


	//----- nvinfo : EIATTR_KPARAM_INFO
	.align		4
.L_20:
        /*005c*/ 	.byte	0x04, 0x17
        /*005e*/ 	.short	(.L_22 - .L_21)
.L_21:
        /*0060*/ 	.word	0x00000000
        /*0064*/ 	.short	0x000b
        /*0066*/ 	.short	0x0058
        /*0068*/ 	.byte	0x00, 0xf4, 0x21, 0x00


	//----- nvinfo : EIATTR_KPARAM_INFO
	.align		4
.L_22:
        /*006c*/ 	.byte	0x04, 0x17
        /*006e*/ 	.short	(.L_24 - .L_23)
.L_23:
        /*0070*/ 	.word	0x00000000
        /*0074*/ 	.short	0x000a
        /*0076*/ 	.short	0x0050
        /*0078*/ 	.byte	0x00, 0xf4, 0x21, 0x00


	//----- nvinfo : EIATTR_KPARAM_INFO
	.align		4
.L_24:
        /*007c*/ 	.byte	0x04, 0x17
        /*007e*/ 	.short	(.L_26 - .L_25)
.L_25:
        /*0080*/ 	.word	0x00000000
        /*0084*/ 	.short	0x0009
        /*0086*/ 	.short	0x0048
        /*0088*/ 	.byte	0x00, 0xf4, 0x21, 0x00


	//----- nvinfo : EIATTR_KPARAM_INFO
	.align		4
.L_26:
        /*008c*/ 	.byte	0x04, 0x17
        /*008e*/ 	.short	(.L_28 - .L_27)
.L_27:
        /*0090*/ 	.word	0x00000000
        /*0094*/ 	.short	0x0008
        /*0096*/ 	.short	0x0040
        /*0098*/ 	.byte	0x00, 0xf4, 0x21, 0x00


	//----- nvinfo : EIATTR_KPARAM_INFO
	.align		4
.L_28:
        /*009c*/ 	.byte	0x04, 0x17
        /*009e*/ 	.short	(.L_30 - .L_29)
.L_29:
        /*00a0*/ 	.word	0x00000000
        /*00a4*/ 	.short	0x0007
        /*00a6*/ 	.short	0x0038
        /*00a8*/ 	.byte	0x00, 0xf4, 0x21, 0x00


	//----- nvinfo : EIATTR_KPARAM_INFO
	.align		4
.L_30:
        /*00ac*/ 	.byte	0x04, 0x17
        /*00ae*/ 	.short	(.L_32 - .L_31)
.L_31:
        /*00b0*/ 	.word	0x00000000
        /*00b4*/ 	.short	0x0006
        /*00b6*/ 	.short	0x0030
        /*00b8*/ 	.byte	0x00, 0xf4, 0x21, 0x00


	//----- nvinfo : EIATTR_KPARAM_INFO
	.align		4
.L_32:
        /*00bc*/ 	.byte	0x04, 0x17
        /*00be*/ 	.short	(.L_34 - .L_33)
.L_33:
        /*00c0*/ 	.word	0x00000000
        /*00c4*/ 	.short	0x0005
        /*00c6*/ 	.short	0x0028
        /*00c8*/ 	.byte	0x00, 0xf4, 0x21, 0x00


	//----- nvinfo : EIATTR_KPARAM_INFO
	.align		4
.L_34:
        /*00cc*/ 	.byte	0x04, 0x17
        /*00ce*/ 	.short	(.L_36 - .L_35)
.L_35:
        /*00d0*/ 	.word	0x00000000
        /*00d4*/ 	.short	0x0004
        /*00d6*/ 	.short	0x0020
        /*00d8*/ 	.byte	0x00, 0xf4, 0x21, 0x00


	//----- nvinfo : EIATTR_KPARAM_INFO
	.align		4
.L_36:
        /*00dc*/ 	.byte	0x04, 0x17
        /*00de*/ 	.short	(.L_38 - .L_37)
.L_37:
        /*00e0*/ 	.word	0x00000000
        /*00e4*/ 	.short	0x0003
        /*00e6*/ 	.short	0x0018
        /*00e8*/ 	.byte	0x00, 0xf4, 0x21, 0x00


	//----- nvinfo : EIATTR_KPARAM_INFO
	.align		4
.L_38:
        /*00ec*/ 	.byte	0x04, 0x17
        /*00ee*/ 	.short	(.L_40 - .L_39)
.L_39:
        /*00f0*/ 	.word	0x00000000
        /*00f4*/ 	.short	0x0002
        /*00f6*/ 	.short	0x0010
        /*00f8*/ 	.byte	0x00, 0xf4, 0x21, 0x00


	//----- nvinfo : EIATTR_KPARAM_INFO
	.align		4
.L_40:
        /*00fc*/ 	.byte	0x04, 0x17
        /*00fe*/ 	.short	(.L_42 - .L_41)
.L_41:
        /*0100*/ 	.word	0x00000000
        /*0104*/ 	.short	0x0001
        /*0106*/ 	.short	0x0008
        /*0108*/ 	.byte	0x00, 0xf4, 0x21, 0x00


	//----- nvinfo : EIATTR_KPARAM_INFO
	.align		4
.L_42:
        /*010c*/ 	.byte	0x04, 0x17
        /*010e*/ 	.short	(.L_44 - .L_43)
.L_43:
        /*0110*/ 	.word	0x00000000
        /*0114*/ 	.short	0x0000
        /*0116*/ 	.short	0x0000
        /*0118*/ 	.byte	0x00, 0xf4, 0x21, 0x00


	//----- nvinfo : EIATTR_MAXREG_COUNT
	.align		4
.L_44:
        /*011c*/ 	.byte	0x03, 0x1b
        /*011e*/ 	.short	0x00ff


	//----- nvinfo : EIATTR_COOP_GROUP_MASK_REGIDS
	.align		4
        /*0120*/ 	.byte	0x04, 0x29
        /*0122*/ 	.short	(.L_46 - .L_45)


	//   ....[0]....
.L_45:
        /*0124*/ 	.word	0xffffffff


	//   ....[1]....
        /*0128*/ 	.word	0xffffffff


	//   ....[2]....
        /*012c*/ 	.word	0xffffffff


	//   ....[3]....
        /*0130*/ 	.word	0xffffffff


	//   ....[4]....
        /*0134*/ 	.word	0xffffffff


	//   ....[5]....
        /*0138*/ 	.word	0xffffffff


	//   ....[6]....
        /*013c*/ 	.word	0xffffffff


	//   ....[7]....
        /*0140*/ 	.word	0xffffffff


	//   ....[8]....
        /*0144*/ 	.word	0xffffffff


	//   ....[9]....
        /*0148*/ 	.word	0xffffffff


	//   ....[10]....
        /*014c*/ 	.word	0xffffffff


	//   ....[11]....
        /*0150*/ 	.word	0xffffffff


	//   ....[12]....
        /*0154*/ 	.word	0xffffffff


	//   ....[13]....
        /*0158*/ 	.word	0xffffffff


	//   ....[14]....
        /*015c*/ 	.word	0xffffffff


	//   ....[15]....
        /*0160*/ 	.word	0xffffffff


	//   ....[16]....
        /*0164*/ 	.word	0xffffffff


	//   ....[17]....
        /*0168*/ 	.word	0xffffffff


	//   ....[18]....
        /*016c*/ 	.word	0xffffffff


	//   ....[19]....
        /*0170*/ 	.word	0xffffffff


	//   ....[20]....
        /*0174*/ 	.word	0xffffffff


	//   ....[21]....
        /*0178*/ 	.word	0xffffffff


	//   ....[22]....
        /*017c*/ 	.word	0xffffffff


	//   ....[23]....
        /*0180*/ 	.word	0xffffffff


	//   ....[24]....
        /*0184*/ 	.word	0xffffffff


	//   ....[25]....
        /*0188*/ 	.word	0xffffffff


	//   ....[26]....
        /*018c*/ 	.word	0xffffffff


	//   ....[27]....
        /*0190*/ 	.word	0xffffffff


	//   ....[28]....
        /*0194*/ 	.word	0xffffffff


	//   ....[29]....
        /*0198*/ 	.word	0xffffffff


	//   ....[30]....
        /*019c*/ 	.word	0xffffffff


	//   ....[31]....
        /*01a0*/ 	.word	0xffffffff


	//   ....[32]....
        /*01a4*/ 	.word	0xffffffff


	//   ....[33]....
        /*01a8*/ 	.word	0xffffffff


	//   ....[34]....
        /*01ac*/ 	.word	0xffffffff


	//----- nvinfo : EIATTR_COOP_GROUP_INSTR_OFFSETS
	.align		4
.L_46:
        /*01b0*/ 	.byte	0x04, 0x28
        /*01b2*/ 	.short	(.L_48 - .L_47)


	//   ....[0]....
.L_47:
        /*01b4*/ 	.word	0x00001850


	//   ....[1]....
        /*01b8*/ 	.word	0x000018c0


	//   ....[2]....
        /*01bc*/ 	.word	0x000019a0


	//   ....[3]....
        /*01c0*/ 	.word	0x00001a00


	//   ....[4]....
        /*01c4*/ 	.word	0x00001af0


	//   ....[5]....
        /*01c8*/ 	.word	0x00001b40


	//   ....[6]....
        /*01cc*/ 	.word	0x00001c30


	//   ....[7]....
        /*01d0*/ 	.word	0x00001c70


	//   ....[8]....
        /*01d4*/ 	.word	0x00001d60


	//   ....[9]....
        /*01d8*/ 	.word	0x00001d90


	//   ....[10]....
        /*01dc*/ 	.word	0x00001f70


	//   ....[11]....
        /*01e0*/ 	.word	0x00001fc0


	//   ....[12]....
        /*01e4*/ 	.word	0x00001fe0


	//   ....[13]....
        /*01e8*/ 	.word	0x00002010


	//   ....[14]....
        /*01ec*/ 	.word	0x000020e0


	//   ....[15]....
        /*01f0*/ 	.word	0x00002130


	//   ....[16]....
        /*01f4*/ 	.word	0x00002170


	//   ....[17]....
        /*01f8*/ 	.word	0x00002260


	//   ....[18]....
        /*01fc*/ 	.word	0x00002290


	//   ....[19]....
        /*0200*/ 	.word	0x000032b0


	//   ....[20]....
        /*0204*/ 	.word	0x000032f0


	//   ....[21]....
        /*0208*/ 	.word	0x000034c0


	//   ....[22]....
        /*020c*/ 	.word	0x00003740


	//   ....[23]....
        /*0210*/ 	.word	0x000037b0


	//   ....[24]....
        /*0214*/ 	.word	0x000037f0


	//   ....[25]....
        /*0218*/ 	.word	0x00003900


	//   ....[26]....
        /*021c*/ 	.word	0x00003950


	//   ....[27]....
        /*0220*/ 	.word	0x000039a0


	//   ....[28]....
        /*0224*/ 	.word	0x000039b0


	//   ....[29]....
        /*0228*/ 	.word	0x00003a10


	//   ....[30]....
        /*022c*/ 	.word	0x00003a30


	//   ....[31]....
        /*0230*/ 	.word	0x00003ac0


	//   ....[32]....
        /*0234*/ 	.word	0x00003b50


	//   ....[33]....
        /*0238*/ 	.word	0x00003ba0


	//   ....[34]....
        /*023c*/ 	.word	0x00003be0


	//----- nvinfo : EIATTR_EXIT_INSTR_OFFSETS
	.align		4
.L_48:
        /*0240*/ 	.byte	0x04, 0x1c
        /*0242*/ 	.short	(.L_50 - .L_49)


	//   ....[0]....
.L_49:
        /*0244*/ 	.word	0x000049c0


	//   ....[1]....
        /*0248*/ 	.word	0x000049e0


	//----- nvinfo : EIATTR_REQNTID
	.align		4
.L_50:
        /*024c*/ 	.byte	0x04, 0x10
        /*024e*/ 	.short	(.L_52 - .L_51)
.L_51:
        /*0250*/ 	.word	0x00000100
        /*0254*/ 	.word	0x00000001
        /*0258*/ 	.word	0x00000001
.L_52:


//--------------------- .nv.callgraph             --------------------------
	.section	.nv.callgraph,"",@"SHT_CUDA_CALLGRAPH"
	.align	4
	.sectionentsize	8
	.align		4
        /*0000*/ 	.word	0x00000000
	.align		4
        /*0004*/ 	.word	0xffffffff
	.align		4
        /*0008*/ 	.word	0x00000000
	.align		4
        /*000c*/ 	.word	0xfffffffe
	.align		4
        /*0010*/ 	.word	0x00000000
	.align		4
        /*0014*/ 	.word	0xfffffffd
	.align		4
        /*0018*/ 	.word	0x00000000
	.align		4
        /*001c*/ 	.word	0xfffffffc


//--------------------- .nv.rel.action            --------------------------
	.section	.nv.rel.action,"",@"SHT_CUDA_RELOCINFO"
	.align	8
	.sectionentsize	8
        /*0000*/ 	.byte	0x73, 0x00, 0x00, 0x00, 0x00, 0x00, 0x00, 0x00, 0x00, 0x00, 0x00, 0x11, 0x25, 0x00, 0x05, 0x36


//--------------------- .nv.constant4             --------------------------
	.section	.nv.constant4,"a",@progbits
	.align	8
	.align		8
.nv.constant4:
        /*0000*/ 	.dword	_$_str


//--------------------- .nv.constant0.triton_red_fused__to_copy_add_amax_amin_clamp_mul_native_layer_norm_reciprocal_12 --------------------------
	.section	.nv.constant0.triton_red_fused__to_copy_add_amax_amin_clamp_mul_native_layer_norm_reciprocal_12,"a",@progbits
	.sectionflags	@""
	.align	4
.nv.constant0.triton_red_fused__to_copy_add_amax_amin_clamp_mul_native_layer_norm_reciprocal_12:
	.zero		472


//--------------------- .text.triton_red_fused__to_copy_add_amax_amin_clamp_mul_native_layer_norm_reciprocal_12 --------------------------
	.section	.text.triton_red_fused__to_copy_add_amax_amin_clamp_mul_native_layer_norm_reciprocal_12,"ax",@progbits
	.sectionflags	@"SHF_BARRIERS=1"
	.sectioninfo	@"SHI_REGISTERS=48"
	.align	128
        .global         triton_red_fused__to_copy_add_amax_amin_clamp_mul_native_layer_norm_reciprocal_12
        .type           triton_red_fused__to_copy_add_amax_amin_clamp_mul_native_layer_norm_reciprocal_12,@function
        .size           triton_red_fused__to_copy_add_amax_amin_clamp_mul_native_layer_norm_reciprocal_12,(.L_x_2 - triton_red_fused__to_copy_add_amax_amin_clamp_mul_native_layer_norm_reciprocal_12)
        .other          triton_red_fused__to_copy_add_amax_amin_clamp_mul_native_layer_norm_reciprocal_12,@"STO_CUDA_ENTRY STV_DEFAULT"
triton_red_fused__to_copy_add_amax_amin_clamp_mul_native_layer_norm_reciprocal_12:
.text.triton_red_fused__to_copy_add_amax_amin_clamp_mul_native_layer_norm_reciprocal_12:
[----:B------:R-:W-:Y:S02]  /*0000*/  IMAD.MOV.U32 R1, RZ, RZ, c[0x0][0x28] ;  /* 0x00000a00ff017624 */ /* 0x000fe400078e00ff */
[----:B------:R-:W0:Y:S01]  /*0010*/  S2UR UR8, SR_CTAID.X ;  /* 0x00000000000879c3 */ /* 0x000e220000002500 */
[----:B------:R-:W-:Y:S01]  /*0020*/  UMOV UR9, 0x2 ;  /* 0x0000000200097882 */ /* 0x000fe20000000000 */
[----:B------:R-:W-:Y:S01]  /*0030*/  PRMT R2, RZ, 0x7610, R2 ;  /* 0x00007610ff027816 */ /* 0x000fe20000000002 */
[----:B------:R-:W-:Y:S02]  /*0040*/  ULDC.64 UR4, c[0x0][0x180] ;  /* 0x0000600000047ab9 */ /* 0x000fe40000000a00 */
[----:B------:R-:W-:Y:S01]  /*0050*/  ULDC.64 UR6, c[0x0][0x118] ;  /* 0x0000460000067ab9 */ /* 0x000fe20000000a00 */
[----:B------:R-:W-:Y:S01]  /*0060*/  PRMT R0, RZ, 0x7610, R0 ;  /* 0x00007610ff007816 */ /* 0x000fe20000000000 */
[----:B------:R-:W1:Y:S01]  /*0070*/  S2R R8, SR_TID.X ;  /* 0x0000000000087919 */ /* 0x000e620000002100 */
[----:B------:R-:W-:Y:S01]  /*0080*/  IMAD.MOV.U32 R3, RZ, RZ, 0x4 ;  /* 0x00000004ff037424 */ /* 0x000fe200078e00ff */
[----:B------:R-:W-:Y:S01]  /*0090*/  CS2R R12, SRZ ;  /* 0x00000000000c7805 */ /* 0x000fe2000001ff00 */
[----:B------:R-:W-:Y:S01]  /*00a0*/  CS2R R24, SRZ ;  /* 0x0000000000187805 */ /* 0x000fe2000001ff00 */
[----:B------:R-:W-:Y:S01]  /*00b0*/  IMAD.MOV.U32 R45, RZ, RZ, 0x2 ;  /* 0x00000002ff2d7424 */ /* 0x000fe200078e00ff */
[----:B------:R-:W-:Y:S01]  /*00c0*/  ULDC.64 UR10, c[0x0][0x1b0] ;  /* 0x00006c00000a7ab9 */ /* 0x000fe20000000a00 */
[----:B------:R-:W-:Y:S01]  /*00d0*/  IMAD.MOV.U32 R43, RZ, RZ, 0x4 ;  /* 0x00000004ff2b7424 */ /* 0x000fe200078e00ff */
[----:B------:R-:W-:-:S02]  /*00e0*/  ULDC.64 UR12, c[0x0][0x1b8] ;  /* 0x00006e00000c7ab9 */ /* 0x000fc40000000a00 */
[----:B0-----:R-:W-:Y:S02]  /*00f0*/  UISETP.GE.AND UP0, UPT, UR8, 0x200, UPT ;  /* 0x000002000800788c */ /* 0x001fe4000bf06270 */
[----:B------:R-:W-:-:S04]  /*0100*/  UIMAD.WIDE UR4, UR8, UR9, UR4 ;  /* 0x00000009080472a5 */ /* 0x000fc8000f8e0204 */
[----:B------:R-:W-:Y:S02]  /*0110*/  PLOP3.LUT P0, PT, PT, PT, UP0, 0x80, 0x0 ;  /* 0x000000000000781c */ /* 0x000fe40003f0f008 */
[----:B------:R-:W-:Y:S02]  /*0120*/  IMAD.U32 R6, RZ, RZ, UR4 ;  /* 0x00000004ff067e24 */ /* 0x000fe4000f8e00ff */
[----:B------:R-:W-:Y:S01]  /*0130*/  IMAD.U32 R7, RZ, RZ, UR5 ;  /* 0x00000005ff077e24 */ /* 0x000fe2000f8e00ff */
[----:B------:R-:W-:Y:S02]  /*0140*/  ULDC.64 UR4, c[0x0][0x188] ;  /* 0x0000620000047ab9 */ /* 0x000fe40000000a00 */
[----:B------:R-:W-:-:S06]  /*0150*/  UIMAD.WIDE UR4, UR8, UR9, UR4 ;  /* 0x00000009080472a5 */ /* 0x000fcc000f8e0204 */
[----:B------:R0:W2:Y:S01]  /*0160*/  @!P0 LDG.E.EL.U16 R2, [R6.64] ;  /* 0x0000000606028981 */ /* 0x0000a2000c2e1500 */
[----:B------:R-:W-:Y:S01]  /*0170*/  PLOP3.LUT P0, PT, PT, PT, UP0, 0x80, 0x0 ;  /* 0x000000000000781c */ /* 0x000fe20003f0f008 */
[----:B------:R-:W-:Y:S02]  /*0180*/  IMAD.U32 R14, RZ, RZ, UR4 ;  /* 0x00000004ff0e7e24 */ /* 0x000fe4000f8e00ff */
[----:B------:R-:W-:-:S10]  /*0190*/  IMAD.U32 R15, RZ, RZ, UR5 ;  /* 0x00000005ff0f7e24 */ /* 0x000fd4000f8e00ff */
[----:B------:R3:W4:Y:S01]  /*01a0*/  @!P0 LDG.E.EL.U16 R0, [R14.64] ;  /* 0x000000060e008981 */ /* 0x000722000c2e1500 */
[----:B-1----:R-:W-:Y:S01]  /*01b0*/  IMAD.SHL.U32 R4, R8, 0x4, RZ ;  /* 0x0000000408047824 */ /* 0x002fe200078e00ff */
[----:B------:R-:W-:Y:S01]  /*01c0*/  PLOP3.LUT P0, PT, PT, PT, UP0, 0x80, 0x0 ;  /* 0x000000000000781c */ /* 0x000fe20003f0f008 */
[----:B0-----:R-:W-:Y:S02]  /*01d0*/  IMAD.U32 R7, RZ, RZ, UR8 ;  /* 0x00000008ff077e24 */ /* 0x001fe4000f8e00ff */
[----:B------:R-:W-:Y:S01]  /*01e0*/  IMAD.U32 R23, RZ, RZ, UR9 ;  /* 0x00000009ff177e24 */ /* 0x000fe2000f8e00ff */
[----:B------:R-:W-:Y:S01]  /*01f0*/  LOP3.LUT R4, R4, 0x3fc, RZ, 0xc0, !PT ;  /* 0x000003fc04047812 */ /* 0x000fe200078ec0ff */
[----:B------:R-:W-:Y:S01]  /*0200*/  IMAD.U32 R29, RZ, RZ, UR9 ;  /* 0x00000009ff1d7e24 */ /* 0x000fe2000f8e00ff */
[----:B---3--:R-:W-:-:S03]  /*0210*/  CS2R R14, SRZ ;  /* 0x00000000000e7805 */ /* 0x008fc6000001ff00 */
[----:B------:R-:W-:Y:S02]  /*0220*/  IMAD R6, R7, 0xc00, R4 ;  /* 0x00000c0007067824 */ /* 0x000fe400078e0204 */
[----:B------:R-:W-:-:S04]  /*0230*/  IMAD.WIDE.U32 R22, R4, R23, c[0x0][0x190] ;  /* 0x0000640004167625 */ /* 0x000fc800078e0017 */
[----:B------:R-:W-:Y:S02]  /*0240*/  IMAD.WIDE.U32 R28, R4, R29, c[0x0][0x198] ;  /* 0x00006600041c7625 */ /* 0x000fe400078e001d */
[----:B------:R-:W3:Y:S02]  /*0250*/  LDG.E.EL.64 R22, [R22.64] ;  /* 0x0000000616167981 */ /* 0x000ee4000c2e1b00 */
[----:B------:R-:W-:Y:S02]  /*0260*/  IMAD.WIDE R32, R6, R3, c[0x0][0x178] ;  /* 0x00005e0006207625 */ /* 0x000fe400078e0203 */
[----:B------:R-:W5:Y:S02]  /*0270*/  LDG.E.EL.64 R28, [R28.64] ;  /* 0x000000061c1c7981 */ /* 0x000f64000c2e1b00 */
[----:B------:R-:W-:Y:S02]  /*0280*/  IMAD.U32 R21, RZ, RZ, UR9 ;  /* 0x00000009ff157e24 */ /* 0x000fe4000f8e00ff */
[----:B------:R-:W5:Y:S01]  /*0290*/  @!P0 LDG.E.EF.128 R12, [R32.64] ;  /* 0x00000006200c8981 */ /* 0x000f62000c0e1d00 */
[----:B------:R-:W-:Y:S01]  /*02a0*/  PLOP3.LUT P0, PT, PT, PT, UP0, 0x80, 0x0 ;  /* 0x000000000000781c */ /* 0x000fe20003f0f008 */
[----:B------:R-:W-:-:S04]  /*02b0*/  IMAD.WIDE.U32 R20, R4, R21, c[0x0][0x170] ;  /* 0x00005c0004147625 */ /* 0x000fc800078e0015 */
[----:B------:R-:W-:Y:S02]  /*02c0*/  IMAD.U32 R31, RZ, RZ, UR9 ;  /* 0x00000009ff1f7e24 */ /* 0x000fe4000f8e00ff */
[----:B------:R-:W5:Y:S01]  /*02d0*/  LDG.E.EL.64 R20, [R20.64+0x3000] ;  /* 0x0030000614147981 */ /* 0x000f62000c2e1b00 */
[----:B------:R-:W-:-:S04]  /*02e0*/  IMAD.WIDE.U32 R16, R4, R3, c[0x0][0x168] ;  /* 0x00005a0004107625 */ /* 0x000fc800078e0003 */
[C---:B------:R-:W-:Y:S02]  /*02f0*/  IMAD.WIDE R30, R6.reuse, R31, c[0x0][0x160] ;  /* 0x00005800061e7625 */ /* 0x040fe400078e021f */
[----:B------:R-:W5:Y:S04]  /*0300*/  LDG.E.EL.128 R16, [R16.64+0x6000] ;  /* 0x0060000610107981 */ /* 0x000f68000c2e1d00 */
[----:B------:R0:W5:Y:S01]  /*0310*/  @!P0 LDG.E.EF.64 R24, [R30.64] ;  /* 0x000000061e188981 */ /* 0x000162000c0e1b00 */
[----:B------:R-:W-:Y:S01]  /*0320*/  IADD3 R34, R6, 0x400, RZ ;  /* 0x0000040006227810 */ /* 0x000fe20007ffe0ff */
[----:B------:R-:W-:Y:S02]  /*0330*/  UMOV UR4, UR6 ;  /* 0x0000000600047c82 */ /* 0x000fe40008000000 */
[----:B------:R-:W-:Y:S01]  /*0340*/  UMOV UR5, UR7 ;  /* 0x0000000700057c82 */ /* 0x000fe20008000000 */
[----:B------:R-:W-:-:S02]  /*0350*/  IMAD.U32 R35, RZ, RZ, UR9 ;  /* 0x00000009ff237e24 */ /* 0x000fc4000f8e00ff */
[----:B--2---:R-:W-:-:S05]  /*0360*/  IMAD.U32 R4, R2, 0x10000, RZ ;  /* 0x0001000002047824 */ /* 0x004fca00078e00ff */
[----:B------:R-:W-:-:S04]  /*0370*/  FSETP.GE.AND P0, PT, R4, RZ, PT ;  /* 0x000000ff0400720b */ /* 0x000fc80003f06000 */
[----:B------:R-:W-:Y:S01]  /*0380*/  SEL R2, R2, RZ, !P0 ;  /* 0x000000ff02027207 */ /* 0x000fe20004000000 */
[----:B----4-:R-:W-:-:S04]  /*0390*/  IMAD.U32 R4, R0, 0x10000, RZ ;  /* 0x0001000000047824 */ /* 0x010fc800078e00ff */
[----:B------:R-:W-:Y:S01]  /*03a0*/  IMAD.U32 R2, R2, 0x10000, RZ ;  /* 0x0001000002027824 */ /* 0x000fe200078e00ff */
[----:B------:R-:W-:-:S03]  /*03b0*/  FSETP.GTU.AND P0, PT, R4, RZ, PT ;  /* 0x000000ff0400720b */ /* 0x000fc60003f0c000 */
[----:B------:R-:W-:Y:S01]  /*03c0*/  FADD R2, RZ, -R2 ;  /* 0x80000002ff027221 */ /* 0x000fe20000000000 */
[----:B------:R-:W-:-:S04]  /*03d0*/  SEL R0, R0, RZ, P0 ;  /* 0x000000ff00007207 */ /* 0x000fc80000000000 */
[----:B------:R-:W-:Y:S01]  /*03e0*/  FSETP.NAN.AND P1, PT, R2, R2, PT ;  /* 0x000000020200720b */ /* 0x000fe20003f28000 */
[----:B------:R-:W-:-:S05]  /*03f0*/  IMAD.U32 R7, R0, 0x10000, RZ ;  /* 0x0001000000077824 */ /* 0x000fca00078e00ff */
[----:B------:R-:W-:Y:S01]  /*0400*/  FSETP.GT.AND P0, PT, R2, R7, PT ;  /* 0x000000070200720b */ /* 0x000fe20003f04000 */
[----:B---3--:R-:W-:Y:S01]  /*0410*/  IMAD.U32 R4, R23, 0x10000, RZ ;  /* 0x0001000017047824 */ /* 0x008fe200078e00ff */
[C---:B------:R-:W-:Y:S01]  /*0420*/  PRMT R0, R22.reuse, 0x7632, R0 ;  /* 0x0000763216007816 */ /* 0x040fe20000000000 */
[----:B------:R-:W-:-:S04]  /*0430*/  IMAD.U32 R22, R22, 0x10000, RZ ;  /* 0x0001000016167824 */ /* 0x000fc800078e00ff */
[----:B------:R-:W-:Y:S02]  /*0440*/  @!P1 FSEL R2, R2, R7, P0 ;  /* 0x0000000702029208 */ /* 0x000fe40000000000 */
[----:B-----5:R-:W-:Y:S01]  /*0450*/  PRMT R7, R28, 0x7632, R7 ;  /* 0x000076321c077816 */ /* 0x020fe20000000007 */
[----:B------:R-:W-:Y:S01]  /*0460*/  IMAD.U32 R0, R0, 0x10000, RZ ;  /* 0x0001000000007824 */ /* 0x000fe200078e00ff */
[----:B------:R-:W-:Y:S01]  /*0470*/  I2FP.F32.S32 R32, R13 ;  /* 0x0000000d00207245 */ /* 0x000fe20000201400 */
[----:B------:R-:W-:Y:S01]  /*0480*/  FMUL R27, R2, 0.0078740157186985015869 ;  /* 0x3c010204021b7820 */ /* 0x000fe20000400000 */
[----:B------:R-:W-:Y:S01]  /*0490*/  PRMT R2, R23, 0x7632, R2 ;  /* 0x0000763217027816 */ /* 0x000fe20000000002 */
[----:B------:R-:W-:Y:S01]  /*04a0*/  IMAD.U32 R7, R7, 0x10000, RZ ;  /* 0x0001000007077824 */ /* 0x000fe200078e00ff */
[C---:B------:R-:W-:Y:S01]  /*04b0*/  PRMT R23, R29.reuse, 0x7632, R23 ;  /* 0x000076321d177816 */ /* 0x040fe20000000017 */
[----:B------:R-:W-:Y:S01]  /*04c0*/  IMAD.U32 R29, R29, 0x10000, RZ ;  /* 0x000100001d1d7824 */ /* 0x000fe200078e00ff */
[----:B------:R-:W-:Y:S01]  /*04d0*/  FSETP.GT.AND P0, PT, R27, 9.9999997473787516356e-06, PT ;  /* 0x3727c5ac1b00780b */ /* 0x000fe20003f04000 */
[----:B------:R-:W-:Y:S01]  /*04e0*/  IMAD.U32 R13, R21, 0x10000, RZ ;  /* 0x00010000150d7824 */ /* 0x000fe200078e00ff */
[----:B------:R-:W-:Y:S01]  /*04f0*/  FSETP.NAN.AND P1, PT, R27, R27, PT ;  /* 0x0000001b1b00720b */ /* 0x000fe20003f28000 */
[----:B------:R-:W-:Y:S01]  /*0500*/  IMAD.U32 R2, R2, 0x10000, RZ ;  /* 0x0001000002027824 */ /* 0x000fe200078e00ff */
[----:B0-----:R-:W-:Y:S01]  /*0510*/  I2FP.F32.S32 R30, R15 ;  /* 0x0000000f001e7245 */ /* 0x001fe20000201400 */
[----:B------:R-:W-:Y:S01]  /*0520*/  IMAD.U32 R23, R23, 0x10000, RZ ;  /* 0x0001000017177824 */ /* 0x000fe200078e00ff */
[----:B------:R-:W-:Y:S01]  /*0530*/  I2FP.F32.S32 R12, R12 ;  /* 0x0000000c000c7245 */ /* 0x000fe20000201400 */
[----:B------:R-:W-:Y:S01]  /*0540*/  IMAD.U32 R15, R28, 0x10000, RZ ;  /* 0x000100001c0f7824 */ /* 0x000fe200078e00ff */
[----:B------:R-:W-:Y:S01]  /*0550*/  I2FP.F32.S32 R14, R14 ;  /* 0x0000000e000e7245 */ /* 0x000fe20000201400 */
[----:B------:R-:W-:Y:S01]  /*0560*/  FADD R18, R18, R13 ;  /* 0x0000000d12127221 */ /* 0x000fe20000000000 */
[----:B------:R-:W-:Y:S01]  /*0570*/  PRMT R21, R21, 0x7632, R21 ;  /* 0x0000763215157816 */ /* 0x000fe20000000015 */
[----:B------:R-:W-:-:S02]  /*0580*/  IMAD.U32 R36, R24, 0x10000, RZ ;  /* 0x0001000018247824 */ /* 0x000fc400078e00ff */
[----:B------:R-:W-:Y:S02]  /*0590*/  @!P0 FSEL R27, R27, 9.9999997473787516356e-06, P1 ;  /* 0x3727c5ac1b1b8808 */ /* 0x000fe40000800000 */
[----:B------:R-:W-:Y:S02]  /*05a0*/  PRMT R24, R24, 0x7632, R24 ;  /* 0x0000763218187816 */ /* 0x000fe40000000018 */
[----:B------:R-:W-:Y:S01]  /*05b0*/  PLOP3.LUT P0, PT, PT, PT, UP0, 0x80, 0x0 ;  /* 0x000000000000781c */ /* 0x000fe20003f0f008 */
[C---:B------:R-:W-:Y:S01]  /*05c0*/  FMUL R32, R27.reuse, R32 ;  /* 0x000000201b207220 */ /* 0x040fe20000400000 */
[C---:B------:R-:W-:Y:S01]  /*05d0*/  FMUL R30, R27.reuse, R30 ;  /* 0x0000001e1b1e7220 */ /* 0x040fe20000400000 */
[C---:B------:R-:W-:Y:S01]  /*05e0*/  FMUL R12, R27.reuse, R12 ;  /* 0x0000000c1b0c7220 */ /* 0x040fe20000400000 */
[----:B------:R-:W-:Y:S01]  /*05f0*/  FMUL R14, R27, R14 ;  /* 0x0000000e1b0e7220 */ /* 0x000fe20000400000 */
[----:B------:R-:W-:Y:S01]  /*0600*/  FFMA R39, R0, R32, R7 ;  /* 0x0000002000277223 */ /* 0x000fe20000000007 */
[C---:B------:R-:W-:Y:S01]  /*0610*/  PRMT R0, R20.reuse, 0x7632, R0 ;  /* 0x0000763214007816 */ /* 0x040fe20000000000 */
[----:B------:R-:W-:Y:S01]  /*0620*/  IMAD.U32 R7, R20, 0x10000, RZ ;  /* 0x0001000014077824 */ /* 0x000fe200078e00ff */
[----:B------:R-:W-:Y:S01]  /*0630*/  FFMA R37, R2, R30, R23 ;  /* 0x0000001e02257223 */ /* 0x000fe20000000017 */
[----:B------:R-:W-:Y:S01]  /*0640*/  FFMA R12, R22, R12, R15 ;  /* 0x0000000c160c7223 */ /* 0x000fe2000000000f */
[----:B------:R-:W-:Y:S01]  /*0650*/  IMAD.U32 R2, R21, 0x10000, RZ ;  /* 0x0001000015027824 */ /* 0x000fe200078e00ff */
[----:B------:R-:W-:Y:S01]  /*0660*/  FADD R7, R16, R7 ;  /* 0x0000000710077221 */ /* 0x000fe20000000000 */
[----:B------:R-:W-:Y:S01]  /*0670*/  IMAD.U32 R0, R0, 0x10000, RZ ;  /* 0x0001000000007824 */ /* 0x000fe200078e00ff */
[----:B------:R-:W-:Y:S01]  /*0680*/  FFMA R4, R4, R14, R29 ;  /* 0x0000000e04047223 */ /* 0x000fe2000000001d */
[----:B------:R-:W-:Y:S01]  /*0690*/  FADD R19, R19, R2 ;  /* 0x0000000213137221 */ /* 0x000fe20000000000 */
[----:B------:R-:W-:Y:S01]  /*06a0*/  FFMA R36, R7, R12, R36 ;  /* 0x0000000c07247223 */ /* 0x000fe20000000024 */
[--C-:B------:R-:W-:Y:S01]  /*06b0*/  FADD R17, R17, R0.reuse ;  /* 0x0000000011117221 */ /* 0x100fe20000000000 */
[C---:B------:R-:W-:Y:S01]  /*06c0*/  PRMT R0, R25.reuse, 0x7632, R0 ;  /* 0x0000763219007816 */ /* 0x040fe20000000000 */
[----:B------:R-:W-:Y:S01]  /*06d0*/  IMAD.U32 R25, R25, 0x10000, RZ ;  /* 0x0001000019197824 */ /* 0x000fe200078e00ff */
[----:B------:R-:W-:Y:S01]  /*06e0*/  PLOP3.LUT P1, PT, PT, PT, UP0, 0x80, 0x0 ;  /* 0x000000000000781c */ /* 0x000fe20003f2f008 */
[----:B------:R-:W-:Y:S01]  /*06f0*/  IMAD.U32 R24, R24, 0x10000, RZ ;  /* 0x0001000018187824 */ /* 0x000fe200078e00ff */
[----:B------:R-:W-:Y:S01]  /*0700*/  CS2R R12, SRZ ;  /* 0x00000000000c7805 */ /* 0x000fe2000001ff00 */
[----:B------:R-:W-:Y:S01]  /*0710*/  IMAD.U32 R0, R0, 0x10000, RZ ;  /* 0x0001000000007824 */ /* 0x000fe200078e00ff */
[----:B------:R-:W-:Y:S01]  /*0720*/  FFMA R4, R18, R4, R25 ;  /* 0x0000000412047223 */ /* 0x000fe20000000019 */
[----:B------:R-:W-:Y:S01]  /*0730*/  IMAD.U32 R7, RZ, RZ, UR9 ;  /* 0x00000009ff077e24 */ /* 0x000fe2000f8e00ff */
[----:B------:R-:W-:Y:S01]  /*0740*/  FFMA R39, R17, R39, R24 ;  /* 0x0000002711277223 */ /* 0x000fe20000000018 */
[----:B------:R-:W-:Y:S01]  /*0750*/  FFMA R37, R19, R37, R0 ;  /* 0x0000002513257223 */ /* 0x000fe20000000000 */
[----:B------:R-:W-:Y:S01]  /*0760*/  CS2R R14, SRZ ;  /* 0x00000000000e7805 */ /* 0x000fe2000001ff00 */
[----:B------:R-:W-:Y:S01]  /*0770*/  IMAD.WIDE R18, R6, R7, c[0x0][0x1a0] ;  /* 0x0000680006127625 */ /* 0x000fe200078e0207 */
[----:B------:R-:W-:-:S02]  /*0780*/  LOP3.LUT R7, R8, 0xff, RZ, 0xc0, !PT ;  /* 0x000000ff08077812 */ /* 0x000fc400078ec0ff */
[----:B------:R-:W-:Y:S01]  /*0790*/  F2FP.BF16.PACK_AB R23, R37, R4 ;  /* 0x000000042517723e */ /* 0x000fe200000010ff */
[----:B------:R-:W-:Y:S01]  /*07a0*/  IMAD.WIDE R32, R34, R3, c[0x0][0x178] ;  /* 0x00005e0022207625 */ /* 0x000fe200078e0203 */
[----:B------:R-:W-:-:S03]  /*07b0*/  F2FP.BF16.PACK_AB R22, R39, R36 ;  /* 0x000000242716723e */ /* 0x000fc600000010ff */
[----:B------:R-:W-:Y:S02]  /*07c0*/  IMAD.WIDE.U32 R16, R7, 0x8, RZ ;  /* 0x0000000807107825 */ /* 0x000fe400078e00ff */
[----:B------:R0:W-:Y:S02]  /*07d0*/  @!P0 STG.E.64 [R18.64], R22 ;  /* 0x0000001612008986 */ /* 0x0001e4000c101b06 */
[----:B------:R-:W-:Y:S01]  /*07e0*/  IMAD.MOV.U32 R0, RZ, RZ, 0x10 ;  /* 0x00000010ff007424 */ /* 0x000fe200078e00ff */
[C---:B------:R-:W-:Y:S01]  /*07f0*/  IADD3 R20, P0, R16.reuse, c[0x0][0x170], RZ ;  /* 0x00005c0010147a10 */ /* 0x040fe20007f1e0ff */
[----:B------:R1:W2:Y:S01]  /*0800*/  @!P1 LDG.E.EF.128 R12, [R32.64] ;  /* 0x00000004200c9981 */ /* 0x0002a2000c0e1d00 */
[----:B------:R-:W-:Y:S02]  /*0810*/  LOP3.LUT R24, R16, 0x800, RZ, 0xfc, !PT ;  /* 0x0000080010187812 */ /* 0x000fe400078efcff */
[----:B------:R-:W-:-:S05]  /*0820*/  IADD3.X R21, R17, c[0x0][0x174], RZ, P0, !PT ;  /* 0x00005d0011157a10 */ /* 0x000fca00007fe4ff */
[----:B------:R-:W3:Y:S01]  /*0830*/  LDG.E.EL.64 R2, [R20.64+0x3800] ;  /* 0x0038000614027981 */ /* 0x000ee2000c2e1b00 */
[C---:B0-----:R-:W-:Y:S02]  /*0840*/  IADD3 R22, P0, R24.reuse, c[0x0][0x198], RZ ;  /* 0x0000660018167a10 */ /* 0x041fe40007f1e0ff */
[----:B------:R-:W-:Y:S01]  /*0850*/  IADD3 R24, P1, R24, c[0x0][0x190], RZ ;  /* 0x0000640018187a10 */ /* 0x000fe20007f3e0ff */
[----:B------:R-:W-:Y:S01]  /*0860*/  IMAD.WIDE.U32 R18, R7, R0, c[0x0][0x168] ;  /* 0x00005a0007127625 */ /* 0x000fe200078e0000 */
[C---:B------:R-:W-:Y:S02]  /*0870*/  IADD3.X R23, R17.reuse, c[0x0][0x19c], RZ, P0, !PT ;  /* 0x0000670011177a10 */ /* 0x040fe400007fe4ff */
[----:B------:R-:W-:-:S03]  /*0880*/  IADD3.X R25, R17, c[0x0][0x194], RZ, P1, !PT ;  /* 0x0000650011197a10 */ /* 0x000fc60000ffe4ff */
[----:B------:R-:W4:Y:S01]  /*0890*/  LDG.E.EL.128 R16, [R18.64+0x7000] ;  /* 0x0070000612107981 */ /* 0x000f22000c2e1d00 */
[----:B------:R-:W-:-:S03]  /*08a0*/  PLOP3.LUT P0, PT, PT, PT, UP0, 0x80, 0x0 ;  /* 0x000000000000781c */ /* 0x000fc60003f0f008 */
[----:B------:R-:W5:Y:S04]  /*08b0*/  LDG.E.EL.64 R28, [R24.64] ;  /* 0x00000004181c7981 */ /* 0x000f68000c2e1b00 */
[----:B------:R-:W5:Y:S01]  /*08c0*/  LDG.E.EL.64 R30, [R22.64] ;  /* 0x00000004161e7981 */ /* 0x000f62000c2e1b00 */
[----:B-1----:R-:W-:Y:S01]  /*08d0*/  CS2R R32, SRZ ;  /* 0x0000000000207805 */ /* 0x002fe2000001ff00 */
[----:B------:R-:W-:-:S05]  /*08e0*/  IMAD.WIDE R34, R34, R35, c[0x0][0x160] ;  /* 0x0000580022227625 */ /* 0x000fca00078e0223 */
[----:B------:R0:W5:Y:S01]  /*08f0*/  @!P0 LDG.E.EF.64 R32, [R34.64] ;  /* 0x0000000622208981 */ /* 0x000162000c0e1b00 */
[----:B------:R-:W-:Y:S02]  /*0900*/  PLOP3.LUT P0, PT, PT, PT, UP0, 0x80, 0x0 ;  /* 0x000000000000781c */ /* 0x000fe40003f0f008 */
[----:B--2---:R-:W-:Y:S02]  /*0910*/  I2FP.F32.S32 R0, R15 ;  /* 0x0000000f00007245 */ /* 0x004fe40000201400 */
[----:B------:R-:W-:Y:S02]  /*0920*/  I2FP.F32.S32 R12, R12 ;  /* 0x0000000c000c7245 */ /* 0x000fe40000201400 */
[----:B------:R-:W-:Y:S01]  /*0930*/  I2FP.F32.S32 R38, R13 ;  /* 0x0000000d00267245 */ /* 0x000fe20000201400 */
[C---:B---3--:R-:W-:Y:S01]  /*0940*/  IMAD.U32 R15, R2.reuse, 0x10000, RZ ;  /* 0x00010000020f7824 */ /* 0x048fe200078e00ff */
[----:B------:R-:W-:Y:S01]  /*0950*/  PRMT R2, R2, 0x7632, R2 ;  /* 0x0000763202027816 */ /* 0x000fe20000000002 */
[C---:B------:R-:W-:Y:S01]  /*0960*/  IMAD.U32 R41, R3.reuse, 0x10000, RZ ;  /* 0x0001000003297824 */ /* 0x040fe200078e00ff */
[----:B------:R-:W-:Y:S01]  /*0970*/  PRMT R13, R3, 0x7632, R13 ;  /* 0x00007632030d7816 */ /* 0x000fe2000000000d */
[----:B------:R-:W-:Y:S01]  /*0980*/  FMUL R12, R27, R12 ;  /* 0x0000000c1b0c7220 */ /* 0x000fe20000400000 */
[----:B----4-:R-:W-:Y:S01]  /*0990*/  FADD R40, R15, R16 ;  /* 0x000000100f287221 */ /* 0x010fe20000000000 */
[C---:B-----5:R-:W-:Y:S01]  /*09a0*/  PRMT R15, R28.reuse, 0x7632, R15 ;  /* 0x000076321c0f7816 */ /* 0x060fe2000000000f */
[----:B------:R-:W-:Y:S01]  /*09b0*/  IMAD.U32 R28, R28, 0x10000, RZ ;  /* 0x000100001c1c7824 */ /* 0x000fe200078e00ff */
[C---:B0-----:R-:W-:Y:S01]  /*09c0*/  PRMT R34, R30.reuse, 0x7632, R34 ;  /* 0x000076321e227816 */ /* 0x041fe20000000022 */
[----:B------:R-:W-:Y:S01]  /*09d0*/  IMAD.U32 R3, R30, 0x10000, RZ ;  /* 0x000100001e037824 */ /* 0x000fe200078e00ff */
[----:B------:R-:W-:Y:S01]  /*09e0*/  FADD R16, R41, R18 ;  /* 0x0000001229107221 */ /* 0x000fe20000000000 */
[----:B------:R-:W-:Y:S01]  /*09f0*/  IMAD.U32 R2, R2, 0x10000, RZ ;  /* 0x0001000002027824 */ /* 0x000fe200078e00ff */
[----:B------:R-:W-:Y:S01]  /*0a00*/  FMUL R38, R27, R38 ;  /* 0x000000261b267220 */ /* 0x000fe20000400000 */
[----:B------:R-:W-:Y:S01]  /*0a10*/  IMAD.U32 R18, R13, 0x10000, RZ ;  /* 0x000100000d127824 */ /* 0x000fe200078e00ff */
[----:B------:R-:W-:Y:S01]  /*0a20*/  FFMA R30, R28, R12, R3 ;  /* 0x0000000c1c1e7223 */ /* 0x000fe20000000003 */
[----:B------:R-:W-:Y:S01]  /*0a30*/  IMAD.U32 R15, R15, 0x10000, RZ ;  /* 0x000100000f0f7824 */ /* 0x000fe200078e00ff */
[----:B------:R-:W-:Y:S01]  /*0a40*/  PRMT R12, R29, 0x7632, R12 ;  /* 0x000076321d0c7816 */ /* 0x000fe2000000000c */
[----:B------:R-:W-:Y:S01]  /*0a50*/  IMAD.U32 R34, R34, 0x10000, RZ ;  /* 0x0001000022227824 */ /* 0x000fe200078e00ff */
[----:B------:R-:W-:Y:S01]  /*0a60*/  PRMT R13, R31, 0x7632, R13 ;  /* 0x000076321f0d7816 */ /* 0x000fe2000000000d */
[----:B------:R-:W-:Y:S01]  /*0a70*/  FADD R17, R2, R17 ;  /* 0x0000001102117221 */ /* 0x000fe20000000000 */
[----:B------:R-:W-:Y:S01]  /*0a80*/  FMUL R0, R27, R0 ;  /* 0x000000001b007220 */ /* 0x000fe20000400000 */
[----:B------:R-:W-:Y:S01]  /*0a90*/  FFMA R2, R15, R38, R34 ;  /* 0x000000260f027223 */ /* 0x000fe20000000022 */
[----:B------:R-:W-:Y:S01]  /*0aa0*/  IMAD.U32 R15, R12, 0x10000, RZ ;  /* 0x000100000c0f7824 */ /* 0x000fe200078e00ff */
[----:B------:R-:W-:Y:S01]  /*0ab0*/  I2FP.F32.S32 R14, R14 ;  /* 0x0000000e000e7245 */ /* 0x000fe20000201400 */
[----:B------:R-:W-:Y:S01]  /*0ac0*/  IMAD.U32 R28, R13, 0x10000, RZ ;  /* 0x000100000d1c7824 */ /* 0x000fe200078e00ff */
[----:B------:R-:W-:Y:S01]  /*0ad0*/  FADD R19, R18, R19 ;  /* 0x0000001312137221 */ /* 0x000fe20000000000 */
[----:B------:R-:W-:-:S02]  /*0ae0*/  PRMT R3, R32, 0x7632, R3 ;  /* 0x0000763220037816 */ /* 0x000fc40000000003 */
[----:B------:R-:W-:Y:S01]  /*0af0*/  FFMA R15, R15, R0, R28 ;  /* 0x000000000f0f7223 */ /* 0x000fe2000000001c */
[----:B------:R-:W-:Y:S01]  /*0b00*/  PRMT R0, R33, 0x7632, R0 ;  /* 0x0000763221007816 */ /* 0x000fe20000000000 */
[----:B------:R-:W-:Y:S01]  /*0b10*/  IMAD.U32 R29, R29, 0x10000, RZ ;  /* 0x000100001d1d7824 */ /* 0x000fe200078e00ff */
[----:B------:R-:W-:Y:S01]  /*0b20*/  FMUL R14, R27, R14 ;  /* 0x0000000e1b0e7220 */ /* 0x000fe20000400000 */
[----:B------:R-:W-:Y:S02]  /*0b30*/  IMAD.U32 R18, R31, 0x10000, RZ ;  /* 0x000100001f127824 */ /* 0x000fe400078e00ff */
[----:B------:R-:W-:Y:S02]  /*0b40*/  IMAD.U32 R13, R32, 0x10000, RZ ;  /* 0x00010000200d7824 */ /* 0x000fe400078e00ff */
[----:B------:R-:W-:Y:S01]  /*0b50*/  IMAD.U32 R12, R3, 0x10000, RZ ;  /* 0x00010000030c7824 */ /* 0x000fe200078e00ff */
[----:B------:R-:W-:Y:S01]  /*0b60*/  FFMA R14, R29, R14, R18 ;  /* 0x0000000e1d0e7223 */ /* 0x000fe20000000012 */
[----:B------:R-:W-:-:S02]  /*0b70*/  IMAD.U32 R33, R33, 0x10000, RZ ;  /* 0x0001000021217824 */ /* 0x000fc400078e00ff */
[----:B------:R-:W-:Y:S01]  /*0b80*/  IMAD.U32 R0, R0, 0x10000, RZ ;  /* 0x0001000000007824 */ /* 0x000fe200078e00ff */
[----:B------:R-:W-:Y:S01]  /*0b90*/  FFMA R40, R40, R30, R13 ;  /* 0x0000001e28287223 */ /* 0x000fe2000000000d */
[----:B------:R-:W-:Y:S01]  /*0ba0*/  FFMA R31, R17, R2, R12 ;  /* 0x00000002111f7223 */ /* 0x000fe2000000000c */
[----:B------:R-:W-:Y:S01]  /*0bb0*/  IADD3 R32, R6, 0x400, RZ ;  /* 0x0000040006207810 */ /* 0x000fe20007ffe0ff */
[----:B------:R-:W-:Y:S01]  /*0bc0*/  FFMA R16, R16, R14, R33 ;  /* 0x0000000e10107223 */ /* 0x000fe20000000021 */
[----:B------:R-:W-:Y:S01]  /*0bd0*/  FFMA R35, R19, R15, R0 ;  /* 0x0000000f13237223 */ /* 0x000fe20000000000 */
[----:B------:R-:W-:Y:S01]  /*0be0*/  IMAD.MOV.U32 R12, RZ, RZ, 0x10 ;  /* 0x00000010ff0c7424 */ /* 0x000fe200078e00ff */
[----:B------:R-:W-:Y:S01]  /*0bf0*/  F2FP.BF16.PACK_AB R18, R31, R40 ;  /* 0x000000281f12723e */ /* 0x000fe200000010ff */
[----:B------:R-:W-:Y:S02]  /*0c00*/  IMAD.WIDE R2, R32, R45, c[0x0][0x1a0] ;  /* 0x0000680020027625 */ /* 0x000fe400078e022d */
[----:B------:R-:W-:-:S02]  /*0c10*/  F2FP.BF16.PACK_AB R19, R35, R16 ;  /* 0x000000102313723e */ /* 0x000fc400000010ff */
[----:B------:R-:W-:-:S03]  /*0c20*/  IMAD.WIDE.U32 R12, R7, R12, c[0x0][0x168] ;  /* 0x00005a00070c7625 */ /* 0x000fc600078e000c */
[----:B------:R0:W-:Y:S04]  /*0c30*/  @!P0 STG.E.64 [R2.64], R18 ;  /* 0x0000001202008986 */ /* 0x0001e8000c101b04 */
[----:B------:R-:W2:Y:S04]  /*0c40*/  LDG.E.EL.64 R28, [R20.64+0x4000] ;  /* 0x00400004141c7981 */ /* 0x000ea8000c2e1b00 */
[----:B------:R-:W3:Y:S01]  /*0c50*/  LDG.E.EL.128 R12, [R12.64+0x8000] ;  /* 0x008000040c0c7981 */ /* 0x000ee2000c2e1d00 */
[----:B------:R-:W-:Y:S01]  /*0c60*/  IMAD.U32 R0, RZ, RZ, UR8 ;  /* 0x00000008ff007e24 */ /* 0x000fe2000f8e00ff */
[----:B------:R-:W-:-:S02]  /*0c70*/  PLOP3.LUT P1, PT, PT, PT, UP0, 0x40, 0x0 ;  /* 0x000000000000781c */ /* 0x000fc40003f2e808 */
[----:B------:R-:W-:Y:S01]  /*0c80*/  PLOP3.LUT P2, PT, PT, PT, UP0, 0x40, 0x0 ;  /* 0x000000000000781c */ /* 0x000fe20003f4e808 */
[----:B------:R-:W4:Y:S01]  /*0c90*/  LDG.E.EL.64 R24, [R24.64+0x800] ;  /* 0x0008000418187981 */ /* 0x000f22000c2e1b00 */
[----:B------:R-:W-:Y:S02]  /*0ca0*/  ISETP.LT.AND P0, PT, R0, 0x200, PT ;  /* 0x000002000000780c */ /* 0x000fe40003f01270 */
[----:B------:R-:W-:Y:S01]  /*0cb0*/  IADD3 R32, R32, 0x400, RZ ;  /* 0x0000040020207810 */ /* 0x000fe20007ffe0ff */
[----:B------:R-:W5:Y:S01]  /*0cc0*/  LDG.E.EL.64 R22, [R22.64+0x800] ;  /* 0x0008000416167981 */ /* 0x000f62000c2e1b00 */
[----:B------:R-:W-:-:S05]  /*0cd0*/  SEL R17, RZ, 0x3f800000, !P0 ;  /* 0x3f800000ff117807 */ /* 0x000fca0004000000 */
[----:B------:R-:W-:Y:S01]  /*0ce0*/  FADD R17, R17, 1 ;  /* 0x3f80000011117421 */ /* 0x000fe20000000000 */
[----:B------:R-:W-:-:S05]  /*0cf0*/  PLOP3.LUT P0, PT, PT, PT, UP0, 0x40, 0x0 ;  /* 0x000000000000781c */ /* 0x000fca0003f0e808 */
[----:B------:R-:W1:Y:S01]  /*0d00*/  MUFU.RCP R17, R17 ;  /* 0x0000001100117308 */ /* 0x000e620000001000 */
[----:B------:R-:W-:Y:S02]  /*0d10*/  FSEL R33, R39, RZ, P0 ;  /* 0x000000ff27217208 */ /* 0x000fe40000000000 */
[----:B------:R-:W-:-:S03]  /*0d20*/  PLOP3.LUT P0, PT, PT, PT, UP0, 0x40, 0x0 ;  /* 0x000000000000781c */ /* 0x000fc60003f0e808 */
[----:B------:R-:W-:Y:S01]  /*0d30*/  FADD R0, -R33, R31 ;  /* 0x0000001f21007221 */ /* 0x000fe20000000100 */
[----:B------:R-:W-:Y:S02]  /*0d40*/  FSEL R37, R37, RZ, P0 ;  /* 0x000000ff25257208 */ /* 0x000fe40000000000 */
[----:B------:R-:W-:Y:S02]  /*0d50*/  PLOP3.LUT P0, PT, PT, PT, UP0, 0x40, 0x0 ;  /* 0x000000000000781c */ /* 0x000fe40003f0e808 */
[----:B------:R-:W-:Y:S01]  /*0d60*/  FSEL R38, R36, RZ, P1 ;  /* 0x000000ff24267208 */ /* 0x000fe20000800000 */
[----:B-1----:R-:W-:-:S04]  /*0d70*/  FFMA R34, R0, R17, R33 ;  /* 0x0000001100227223 */ /* 0x002fc80000000021 */
[----:B------:R-:W-:Y:S01]  /*0d80*/  FADD R39, R31, -R34 ;  /* 0x800000221f277221 */ /* 0x000fe20000000000 */
[----:B------:R-:W-:Y:S02]  /*0d90*/  FSEL R34, R34, R33, P2 ;  /* 0x0000002122227208 */ /* 0x000fe40001000000 */
[----:B------:R-:W-:Y:S01]  /*0da0*/  FSEL R33, R4, RZ, P0 ;  /* 0x000000ff04217208 */ /* 0x000fe20000000000 */
[----:B0-----:R-:W-:Y:S01]  /*0db0*/  FADD R3, -R38, R40 ;  /* 0x0000002826037221 */ /* 0x001fe20000000100 */
[----:B------:R-:W-:-:S03]  /*0dc0*/  FADD R2, -R37, R35 ;  /* 0x0000002325027221 */ /* 0x000fc60000000100 */
[----:B------:R-:W-:Y:S01]  /*0dd0*/  FADD R4, -R33, R16 ;  /* 0x0000001021047221 */ /* 0x000fe20000000100 */
[-C--:B------:R-:W-:Y:S01]  /*0de0*/  FFMA R19, R3, R17.reuse, R38 ;  /* 0x0000001103137223 */ /* 0x080fe20000000026 */
[-C--:B------:R-:W-:Y:S01]  /*0df0*/  FFMA R36, R2, R17.reuse, R37 ;  /* 0x0000001102247223 */ /* 0x080fe20000000025 */
[----:B------:R-:W-:Y:S01]  /*0e00*/  PLOP3.LUT P0, PT, PT, PT, UP0, 0x40, 0x0 ;  /* 0x000000000000781c */ /* 0x000fe20003f0e808 */
[----:B------:R-:W-:Y:S01]  /*0e10*/  FFMA R17, R4, R17, R33 ;  /* 0x0000001104117223 */ /* 0x000fe20000000021 */
[----:B------:R-:W-:Y:S01]  /*0e20*/  PLOP3.LUT P2, PT, PT, PT, UP0, 0x40, 0x0 ;  /* 0x000000000000781c */ /* 0x000fe20003f4e808 */
[----:B------:R-:W-:Y:S01]  /*0e30*/  FADD R40, R40, -R19 ;  /* 0x8000001328287221 */ /* 0x000fe20000000000 */
[----:B------:R-:W-:Y:S02]  /*0e40*/  PLOP3.LUT P1, PT, PT, PT, UP0, 0x40, 0x0 ;  /* 0x000000000000781c */ /* 0x000fe40003f2e808 */
[----:B------:R-:W-:Y:S02]  /*0e50*/  FSEL R33, R17, R33, P0 ;  /* 0x0000002111217208 */ /* 0x000fe40000000000 */
[----:B------:R-:W-:-:S02]  /*0e60*/  PLOP3.LUT P0, PT, PT, PT, UP0, 0x80, 0x0 ;  /* 0x000000000000781c */ /* 0x000fc40003f0f008 */
[----:B------:R-:W-:Y:S01]  /*0e70*/  FSEL R38, R19, R38, P2 ;  /* 0x0000002613267208 */ /* 0x000fe20001000000 */
[----:B------:R-:W-:Y:S01]  /*0e80*/  FADD R35, R35, -R36 ;  /* 0x8000002423237221 */ /* 0x000fe20000000000 */
[----:B------:R-:W-:Y:S01]  /*0e90*/  FSEL R36, R36, R37, P1 ;  /* 0x0000002524247208 */ /* 0x000fe20000800000 */
[----:B------:R-:W-:Y:S01]  /*0ea0*/  FADD R37, R16, -R17 ;  /* 0x8000001110257221 */ /* 0x000fe20000000000 */
[C---:B------:R-:W-:Y:S01]  /*0eb0*/  IMAD.WIDE R42, R32.reuse, R43, c[0x0][0x178] ;  /* 0x00005e00202a7625 */ /* 0x040fe200078e022b */
[----:B------:R-:W-:Y:S01]  /*0ec0*/  CS2R R16, SRZ ;  /* 0x0000000000107805 */ /* 0x000fe2000001ff00 */
[----:B------:R-:W-:Y:S01]  /*0ed0*/  PLOP3.LUT P1, PT, PT, PT, UP0, 0x80, 0x0 ;  /* 0x000000000000781c */ /* 0x000fe20003f2f008 */
[----:B------:R-:W-:Y:S01]  /*0ee0*/  CS2R R30, SRZ ;  /* 0x00000000001e7805 */ /* 0x000fe2000001ff00 */
[----:B------:R-:W-:-:S11]  /*0ef0*/  IMAD.WIDE R44, R32, R45, c[0x0][0x160] ;  /* 0x00005800202c7625 */ /* 0x000fd600078e022d */
[----:B------:R-:W4:Y:S01]  /*0f00*/  @!P1 LDG.E.EF.64 R30, [R44.64] ;  /* 0x000000042c1e9981 */ /* 0x000f22000c0e1b00 */
[----:B--2---:R-:W-:-:S04]  /*0f10*/  IMAD.U32 R19, R28, 0x10000, RZ ;  /* 0x000100001c137824 */ /* 0x004fc800078e00ff */
[----:B---3--:R-:W-:Y:S02]  /*0f20*/  FADD R12, R12, R19 ;  /* 0x000000130c0c7221 */ /* 0x008fe40000000000 */
[----:B------:R-:W-:-:S06]  /*0f30*/  CS2R R18, SRZ ;  /* 0x0000000000127805 */ /* 0x000fcc000001ff00 */
[----:B------:R0:W2:Y:S01]  /*0f40*/  @!P0 LDG.E.EF.128 R16, [R42.64] ;  /* 0x000000042a108981 */ /* 0x0000a2000c0e1d00 */
[----:B-----5:R-:W-:Y:S01]  /*0f50*/  IMAD.U32 R41, R23, 0x10000, RZ ;  /* 0x0001000017297824 */ /* 0x020fe200078e00ff */
[----:B------:R-:W-:-:S05]  /*0f60*/  PRMT R28, R22, 0x7632, R28 ;  /* 0x00007632161c7816 */ /* 0x000fca000000001c */
[----:B0-----:R-:W-:Y:S02]  /*0f70*/  IMAD.U32 R42, R28, 0x10000, RZ ;  /* 0x000100001c2a7824 */ /* 0x001fe400078e00ff */
[----:B------:R-:W-:Y:S01]  /*0f80*/  IMAD.U32 R43, R22, 0x10000, RZ ;  /* 0x00010000162b7824 */ /* 0x000fe200078e00ff */
[----:B------:R-:W-:Y:S01]  /*0f90*/  FFMA R39, R0, R39, RZ ;  /* 0x0000002700277223 */ /* 0x000fe200000000ff */
[----:B------:R-:W-:Y:S01]  /*0fa0*/  FFMA R40, R3, R40, RZ ;  /* 0x0000002803287223 */ /* 0x000fe200000000ff */
[----:B------:R-:W-:Y:S01]  /*0fb0*/  PRMT R28, R28, 0x7632, R28 ;  /* 0x000076321c1c7816 */ /* 0x000fe2000000001c */
[----:B------:R-:W-:Y:S01]  /*0fc0*/  FFMA R37, R4, R37, RZ ;  /* 0x0000002504257223 */ /* 0x000fe200000000ff */
[----:B------:R-:W-:-:S03]  /*0fd0*/  PRMT R23, R29, 0x7632, R23 ;  /* 0x000076321d177816 */ /* 0x000fc60000000017 */
[----:B------:R-:W-:Y:S02]  /*0fe0*/  IMAD.U32 R4, R28, 0x10000, RZ ;  /* 0x000100001c047824 */ /* 0x000fe400078e00ff */
[----:B------:R-:W-:Y:S02]  /*0ff0*/  IMAD.U32 R28, R23, 0x10000, RZ ;  /* 0x00010000171c7824 */ /* 0x000fe400078e00ff */
[----:B------:R-:W-:Y:S01]  /*1000*/  FADD R4, R13, R4 ;  /* 0x000000040d047221 */ /* 0x000fe20000000000 */
[----:B------:R-:W-:Y:S01]  /*1010*/  IMAD.U32 R29, R29, 0x10000, RZ ;  /* 0x000100001d1d7824 */ /* 0x000fe200078e00ff */
[----:B------:R-:W-:-:S03]  /*1020*/  FADD R15, R15, R28 ;  /* 0x0000001c0f0f7221 */ /* 0x000fc60000000000 */
[----:B------:R-:W-:Y:S01]  /*1030*/  FADD R29, R14, R29 ;  /* 0x0000001d0e1d7221 */ /* 0x000fe20000000000 */
[----:B------:R-:W-:Y:S01]  /*1040*/  PLOP3.LUT P6, PT, PT, PT, UP0, 0x80, 0x0 ;  /* 0x000000000000781c */ /* 0x000fe20003fcf008 */
[----:B------:R-:W-:Y:S01]  /*1050*/  FFMA R35, R2, R35, RZ ;  /* 0x0000002302237223 */ /* 0x000fe200000000ff */
[----:B------:R-:W-:Y:S02]  /*1060*/  PLOP3.LUT P4, PT, PT, PT, UP0, 0x40, 0x0 ;  /* 0x000000000000781c */ /* 0x000fe40003f8e808 */
[----:B------:R-:W-:Y:S02]  /*1070*/  PLOP3.LUT P5, PT, PT, PT, UP0, 0x80, 0x0 ;  /* 0x000000000000781c */ /* 0x000fe40003faf008 */
[----:B------:R-:W-:Y:S02]  /*1080*/  PLOP3.LUT P3, PT, PT, PT, UP0, 0x40, 0x0 ;  /* 0x000000000000781c */ /* 0x000fe40003f6e808 */
[----:B------:R-:W-:-:S04]  /*1090*/  PLOP3.LUT P2, PT, PT, PT, UP0, 0x40, 0x0 ;  /* 0x000000000000781c */ /* 0x000fc80003f4e808 */
[----:B------:R-:W-:Y:S02]  /*10a0*/  FSEL R39, R39, RZ, P2 ;  /* 0x000000ff27277208 */ /* 0x000fe40001000000 */
[----:B------:R-:W-:Y:S01]  /*10b0*/  PLOP3.LUT P2, PT, PT, PT, UP0, 0x80, 0x0 ;  /* 0x000000000000781c */ /* 0x000fe20003f4f008 */
[C---:B----4-:R-:W-:Y:S01]  /*10c0*/  IMAD.U32 R14, R31.reuse, 0x10000, RZ ;  /* 0x000100001f0e7824 */ /* 0x050fe200078e00ff */
[----:B------:R-:W-:Y:S02]  /*10d0*/  PRMT R31, R31, 0x7632, R31 ;  /* 0x000076321f1f7816 */ /* 0x000fe4000000001f */
[----:B--2---:R-:W-:-:S05]  /*10e0*/  I2FP.F32.S32 R18, R18 ;  /* 0x0000001200127245 */ /* 0x004fca0000201400 */
[----:B------:R-:W-:Y:S01]  /*10f0*/  FMUL R44, R27, R18 ;  /* 0x000000121b2c7220 */ /* 0x000fe20000400000 */
[----:B------:R-:W-:-:S04]  /*1100*/  IMAD.U32 R18, R25, 0x10000, RZ ;  /* 0x0001000019127824 */ /* 0x000fc800078e00ff */
[----:B------:R-:W-:Y:S01]  /*1110*/  FFMA R18, R18, R44, R41 ;  /* 0x0000002c12127223 */ /* 0x000fe20000000029 */
[----:B------:R-:W-:Y:S01]  /*1120*/  IMAD.U32 R41, RZ, RZ, UR8 ;  /* 0x00000008ff297e24 */ /* 0x000fe2000f8e00ff */
[----:B------:R-:W-:Y:S02]  /*1130*/  I2FP.F32.S32 R44, R17 ;  /* 0x00000011002c7245 */ /* 0x000fe40000201400 */
[----:B------:R-:W-:Y:S02]  /*1140*/  PRMT R17, R24, 0x7632, R17 ;  /* 0x0000763218117816 */ /* 0x000fe40000000011 */
[C---:B------:R-:W-:Y:S02]  /*1150*/  ISETP.LT.AND P0, PT, R41.reuse, 0x200, PT ;  /* 0x000002002900780c */ /* 0x040fe40003f01270 */
[----:B------:R-:W-:Y:S01]  /*1160*/  ISETP.LT.AND P1, PT, R41, 0x200, PT ;  /* 0x000002002900780c */ /* 0x000fe20003f21270 */
[----:B------:R-:W-:Y:S01]  /*1170*/  IMAD.U32 R17, R17, 0x10000, RZ ;  /* 0x0001000011117824 */ /* 0x000fe200078e00ff */
[----:B------:R-:W-:Y:S01]  /*1180*/  SEL R41, RZ, 0x3f800000, !P0 ;  /* 0x3f800000ff297807 */ /* 0x000fe20004000000 */
[----:B------:R-:W-:Y:S01]  /*1190*/  FMUL R44, R27, R44 ;  /* 0x0000002c1b2c7220 */ /* 0x000fe20000400000 */
[----:B------:R-:W-:-:S02]  /*11a0*/  I2FP.F32.S32 R16, R16 ;  /* 0x0000001000107245 */ /* 0x000fc40000201400 */
[----:B------:R-:W-:Y:S01]  /*11b0*/  PLOP3.LUT P0, PT, PT, PT, UP0, 0x40, 0x0 ;  /* 0x000000000000781c */ /* 0x000fe20003f0e808 */
[----:B------:R-:W-:Y:S01]  /*11c0*/  FFMA R17, R17, R44, R42 ;  /* 0x0000002c11117223 */ /* 0x000fe2000000002a */
[----:B------:R-:W-:Y:S01]  /*11d0*/  FADD R41, R41, 1 ;  /* 0x3f80000029297421 */ /* 0x000fe20000000000 */
[----:B------:R-:W-:Y:S01]  /*11e0*/  SEL R42, RZ, 0x3f800000, !P1 ;  /* 0x3f800000ff2a7807 */ /* 0x000fe20004800000 */
[----:B------:R-:W-:Y:S01]  /*11f0*/  IMAD.U32 R24, R24, 0x10000, RZ ;  /* 0x0001000018187824 */ /* 0x000fe200078e00ff */
[----:B------:R-:W-:Y:S02]  /*1200*/  FMUL R16, R27, R16 ;  /* 0x000000101b107220 */ /* 0x000fe40000400000 */
[----:B------:R-:W-:Y:S02]  /*1210*/  FSEL R41, R41, R42, P0 ;  /* 0x0000002a29297208 */ /* 0x000fe40000000000 */
[----:B------:R-:W-:Y:S01]  /*1220*/  FFMA R24, R24, R16, R43 ;  /* 0x0000001018187223 */ /* 0x000fe2000000002b */
[----:B------:R-:W-:-:S02]  /*1230*/  PLOP3.LUT P0, PT, PT, PT, UP0, 0x40, 0x0 ;  /* 0x000000000000781c */ /* 0x000fc40003f0e808 */
[----:B------:R-:W-:-:S05]  /*1240*/  FADD R16, R41, 1 ;  /* 0x3f80000029107421 */ /* 0x000fca0000000000 */
[----:B------:R-:W-:-:S05]  /*1250*/  FSEL R22, R16, R41, P0 ;  /* 0x0000002910167208 */ /* 0x000fca0000000000 */
[----:B------:R-:W-:-:S04]  /*1260*/  FADD R43, R22, R22 ;  /* 0x00000016162b7221 */ /* 0x000fc80000000000 */
[C---:B------:R-:W-:Y:S01]  /*1270*/  FMUL R0, R43.reuse, 16777216 ;  /* 0x4b8000002b007820 */ /* 0x040fe20000400000 */
[C---:B------:R-:W-:Y:S01]  /*1280*/  FSETP.GEU.AND P0, PT, R43.reuse, 1.175494350822287508e-38, PT ;  /* 0x008000002b00780b */ /* 0x040fe20003f0e000 */
[----:B------:R-:W-:Y:S01]  /*1290*/  FADD R3, R43, R22 ;  /* 0x000000162b037221 */ /* 0x000fe20000000000 */
[----:B------:R-:W-:Y:S02]  /*12a0*/  IMAD.U32 R41, R30, 0x10000, RZ ;  /* 0x000100001e297824 */ /* 0x000fe400078e00ff */
[----:B------:R-:W-:Y:S01]  /*12b0*/  FSEL R42, R0, R43, !P0 ;  /* 0x0000002b002a7208 */ /* 0x000fe20004000000 */
[C---:B------:R-:W-:Y:S01]  /*12c0*/  FMUL R0, R3.reuse, 16777216 ;  /* 0x4b80000003007820 */ /* 0x040fe20000400000 */
[----:B------:R-:W-:Y:S01]  /*12d0*/  FSETP.GEU.AND P1, PT, R3, 1.175494350822287508e-38, PT ;  /* 0x008000000300780b */ /* 0x000fe20003f2e000 */
[----:B------:R-:W-:Y:S02]  /*12e0*/  FFMA R41, R12, R24, R41 ;  /* 0x000000180c297223 */ /* 0x000fe40000000029 */
[----:B------:R-:W0:Y:S01]  /*12f0*/  MUFU.RCP R24, R42 ;  /* 0x0000002a00187308 */ /* 0x000e220000001000 */
[----:B------:R-:W-:Y:S01]  /*1300*/  FSEL R44, R0, R3, !P1 ;  /* 0x00000003002c7208 */ /* 0x000fe20004800000 */
[----:B------:R-:W-:Y:S01]  /*1310*/  FMUL R45, R22, 16777216 ;  /* 0x4b800000162d7820 */ /* 0x000fe20000400000 */
[----:B------:R-:W-:-:S05]  /*1320*/  PRMT R30, R30, 0x7632, R30 ;  /* 0x000076321e1e7816 */ /* 0x000fca000000001e */
[----:B------:R-:W1:Y:S01]  /*1330*/  MUFU.RCP R12, R44 ;  /* 0x0000002c000c7308 */ /* 0x000e620000001000 */
[----:B------:R-:W-:Y:S02]  /*1340*/  FSEL R0, R45, R22, !P0 ;  /* 0x000000162d007208 */ /* 0x000fe40004000000 */
[----:B------:R-:W-:Y:S01]  /*1350*/  I2FP.F32.S32 R28, R19 ;  /* 0x00000013001c7245 */ /* 0x000fe20000201400 */
[----:B------:R-:W-:-:S04]  /*1360*/  IMAD.U32 R19, R30, 0x10000, RZ ;  /* 0x000100001e137824 */ /* 0x000fc800078e00ff */
[----:B------:R-:W2:Y:S01]  /*1370*/  MUFU.RCP R13, R16 ;  /* 0x00000010000d7308 */ /* 0x000ea20000001000 */
[----:B0-----:R-:W-:Y:S01]  /*1380*/  FMUL R24, R24, R0 ;  /* 0x0000000018187220 */ /* 0x001fe20000400000 */
[----:B------:R-:W-:Y:S01]  /*1390*/  FSEL R0, R45, R22, !P1 ;  /* 0x000000162d007208 */ /* 0x000fe20004800000 */
[----:B------:R-:W-:Y:S01]  /*13a0*/  FFMA R17, R4, R17, R19 ;  /* 0x0000001104117223 */ /* 0x000fe20000000013 */
[--C-:B------:R-:W-:Y:S01]  /*13b0*/  FFMA R18, R29, R18, R14.reuse ;  /* 0x000000121d127223 */ /* 0x100fe2000000000e */
[----:B------:R-:W-:Y:S01]  /*13c0*/  PRMT R14, R23, 0x7632, R14 ;  /* 0x00007632170e7816 */ /* 0x000fe2000000000e */
[----:B------:R-:W-:Y:S01]  /*13d0*/  FADD R23, -R38, R41 ;  /* 0x0000002926177221 */ /* 0x000fe20000000100 */
[----:B------:R-:W-:Y:S01]  /*13e0*/  FADD R4, -R34, R17 ;  /* 0x0000001122047221 */ /* 0x000fe20000000100 */
[----:B-1----:R-:W-:Y:S01]  /*13f0*/  FMUL R12, R12, R0 ;  /* 0x000000000c0c7220 */ /* 0x002fe20000400000 */
[----:B------:R-:W-:Y:S01]  /*1400*/  FADD R0, R3, R22 ;  /* 0x0000001603007221 */ /* 0x000fe20000000000 */
[----:B------:R-:W-:Y:S01]  /*1410*/  FMUL R27, R27, R28 ;  /* 0x0000001c1b1b7220 */ /* 0x000fe20000400000 */
[----:B------:R-:W-:-:S02]  /*1420*/  PRMT R25, R25, 0x7632, R25 ;  /* 0x0000763219197816 */ /* 0x000fc40000000019 */
[C---:B------:R-:W-:Y:S01]  /*1430*/  FMUL R2, R0.reuse, 16777216 ;  /* 0x4b80000000027820 */ /* 0x040fe20000400000 */
[----:B------:R-:W-:Y:S01]  /*1440*/  FSETP.GEU.AND P0, PT, R0, 1.175494350822287508e-38, PT ;  /* 0x008000000000780b */ /* 0x000fe20003f0e000 */
[-C--:B--2---:R-:W-:Y:S01]  /*1450*/  FFMA R16, R23, R13.reuse, R38 ;  /* 0x0000000d17107223 */ /* 0x084fe20000000026 */
[----:B------:R-:W-:Y:S02]  /*1460*/  FFMA R28, R4, R13, R34 ;  /* 0x0000000d041c7223 */ /* 0x000fe40000000022 */
[----:B------:R-:W-:Y:S02]  /*1470*/  FSEL R42, R2, R0, !P0 ;  /* 0x00000000022a7208 */ /* 0x000fe40004000000 */
[----:B------:R-:W-:Y:S01]  /*1480*/  FSEL R45, R45, R22, !P0 ;  /* 0x000000162d2d7208 */ /* 0x000fe20004000000 */
[----:B------:R-:W-:Y:S01]  /*1490*/  FADD R29, R41, -R16 ;  /* 0x80000010291d7221 */ /* 0x000fe20000000000 */
[----:B------:R-:W-:Y:S02]  /*14a0*/  PLOP3.LUT P1, PT, PT, PT, UP0, 0x40, 0x0 ;  /* 0x000000000000781c */ /* 0x000fe40003f2e808 */
[----:B------:R-:W-:Y:S01]  /*14b0*/  FSEL R19, R16, R38, P4 ;  /* 0x0000002610137208 */ /* 0x000fe20002000000 */
[----:B------:R-:W-:Y:S01]  /*14c0*/  IMAD.U32 R16, R25, 0x10000, RZ ;  /* 0x0001000019107824 */ /* 0x000fe200078e00ff */
[----:B------:R-:W-:Y:S01]  /*14d0*/  FSEL R34, R28, R34, P3 ;  /* 0x000000221c227208 */ /* 0x000fe20001800000 */
[----:B------:R-:W-:Y:S01]  /*14e0*/  FADD R28, R17, -R28 ;  /* 0x8000001c111c7221 */ /* 0x000fe20000000000 */
[----:B------:R-:W-:Y:S01]  /*14f0*/  FSETP.NEU.AND P0, PT, R43, RZ, PT ;  /* 0x000000ff2b00720b */ /* 0x000fe20003f0d000 */
[----:B------:R-:W-:Y:S01]  /*1500*/  IMAD.U32 R25, R14, 0x10000, RZ ;  /* 0x000100000e197824 */ /* 0x000fe200078e00ff */
[----:B------:R-:W-:Y:S01]  /*1510*/  FSEL R40, R40, RZ, P1 ;  /* 0x000000ff28287208 */ /* 0x000fe20000800000 */
[----:B------:R-:W-:Y:S01]  /*1520*/  @!P6 FFMA R39, R4, R28, R39 ;  /* 0x0000001c0427e223 */ /* 0x000fe20000000027 */
[----:B------:R-:W-:Y:S01]  /*1530*/  FSEL R24, R24, RZ, P0 ;  /* 0x000000ff18187208 */ /* 0x000fe20000000000 */
[----:B------:R-:W-:Y:S01]  /*1540*/  FADD R14, R34, -R19 ;  /* 0x80000013220e7221 */ /* 0x000fe20000000000 */
[----:B------:R-:W-:Y:S01]  /*1550*/  FFMA R4, R16, R27, R25 ;  /* 0x0000001b10047223 */ /* 0x000fe20000000019 */
[----:B------:R-:W-:Y:S01]  /*1560*/  FADD R16, -R33, R18 ;  /* 0x0000001221107221 */ /* 0x000fe20000000100 */
[----:B------:R-:W-:Y:S01]  /*1570*/  @!P5 FFMA R40, R23, R29, R40 ;  /* 0x0000001d1728d223 */ /* 0x000fe20000000028 */
[C---:B------:R-:W-:Y:S01]  /*1580*/  FFMA R19, R14.reuse, R24, R19 ;  /* 0x000000180e137223 */ /* 0x040fe20000000013 */
[----:B------:R-:W-:Y:S01]  /*1590*/  FMUL R23, R14, R14 ;  /* 0x0000000e0e177220 */ /* 0x000fe20000400000 */
[----:B------:R-:W-:Y:S01]  /*15a0*/  PLOP3.LUT P1, PT, PT, PT, UP0, 0x40, 0x0 ;  /* 0x000000000000781c */ /* 0x000fe20003f2e808 */
[----:B------:R-:W-:Y:S01]  /*15b0*/  FFMA R14, R16, R13, R33 ;  /* 0x0000000d100e7223 */ /* 0x000fe20000000021 */
[----:B------:R-:W-:Y:S01]  /*15c0*/  PLOP3.LUT P0, PT, PT, PT, UP0, 0x40, 0x0 ;  /* 0x000000000000781c */ /* 0x000fe20003f0e808 */
[----:B------:R-:W-:Y:S01]  /*15d0*/  FADD R39, R40, R39 ;  /* 0x0000002728277221 */ /* 0x000fe20000000000 */
[----:B------:R-:W-:Y:S01]  /*15e0*/  FSEL R37, R37, RZ, P1 ;  /* 0x000000ff25257208 */ /* 0x000fe20000800000 */
[----:B------:R-:W-:Y:S01]  /*15f0*/  FMUL R23, R23, R22 ;  /* 0x0000001617177220 */ /* 0x000fe20000400000 */
[----:B------:R-:W-:Y:S01]  /*1600*/  FADD R25, R18, -R14 ;  /* 0x8000000e12197221 */ /* 0x000fe20000000000 */
[----:B------:R-:W0:Y:S01]  /*1610*/  MUFU.RCP R2, R42 ;  /* 0x0000002a00027308 */ /* 0x000e220000001000 */
[----:B------:R-:W-:Y:S01]  /*1620*/  IMAD.U32 R22, R31, 0x10000, RZ ;  /* 0x000100001f167824 */ /* 0x000fe200078e00ff */
[----:B------:R-:W-:Y:S01]  /*1630*/  FSEL R28, R14, R33, P0 ;  /* 0x000000210e1c7208 */ /* 0x000fe20000000000 */
[----:B------:R-:W-:Y:S01]  /*1640*/  @!P2 FFMA R37, R16, R25, R37 ;  /* 0x000000191025a223 */ /* 0x000fe20000000025 */
[----:B------:R-:W-:Y:S01]  /*1650*/  FSETP.NEU.AND P0, PT, R3, RZ, PT ;  /* 0x000000ff0300720b */ /* 0x000fe20003f0d000 */
[----:B------:R-:W-:Y:S01]  /*1660*/  FFMA R24, R24, R23, R39 ;  /* 0x0000001718187223 */ /* 0x000fe20000000027 */
[----:B------:R-:W-:Y:S01]  /*1670*/  FFMA R15, R15, R4, R22 ;  /* 0x000000040f0f7223 */ /* 0x000fe20000000016 */
[----:B------:R-:W-:Y:S01]  /*1680*/  FADD R14, -R19, R28 ;  /* 0x0000001c130e7221 */ /* 0x000fe20000000100 */
[----:B------:R-:W-:Y:S01]  /*1690*/  FSEL R12, R12, RZ, P0 ;  /* 0x000000ff0c0c7208 */ /* 0x000fe20000000000 */
[----:B------:R-:W-:Y:S01]  /*16a0*/  FADD R37, R24, R37 ;  /* 0x0000002518257221 */ /* 0x000fe20000000000 */
[----:B------:R-:W-:Y:S01]  /*16b0*/  FADD R24, -R36, R15 ;  /* 0x0000000f24187221 */ /* 0x000fe20000000100 */
[----:B------:R-:W-:Y:S01]  /*16c0*/  FADD R4, R0, R0 ;  /* 0x0000000000047221 */ /* 0x000fe20000000000 */
[C---:B------:R-:W-:Y:S01]  /*16d0*/  FMUL R16, R14.reuse, R14 ;  /* 0x0000000e0e107220 */ /* 0x040fe20000400000 */
[----:B------:R-:W-:Y:S01]  /*16e0*/  FFMA R14, R14, R12, R19 ;  /* 0x0000000c0e0e7223 */ /* 0x000fe20000000013 */
[----:B------:R-:W-:Y:S01]  /*16f0*/  FFMA R19, R24, R13, R36 ;  /* 0x0000000d18137223 */ /* 0x000fe20000000024 */
[----:B------:R-:W-:-:S02]  /*1700*/  PLOP3.LUT P4, PT, PT, PT, UP0, 0x40, 0x0 ;  /* 0x000000000000781c */ /* 0x000fc40003f8e808 */
[----:B------:R-:W-:Y:S02]  /*1710*/  PLOP3.LUT P5, PT, PT, PT, UP0, 0x80, 0x0 ;  /* 0x000000000000781c */ /* 0x000fe40003faf008 */
[----:B------:R-:W-:Y:S01]  /*1720*/  FSETP.GEU.AND P2, PT, |R4|, 1.175494350822287508e-38, PT ;  /* 0x008000000400780b */ /* 0x000fe20003f4e200 */
[----:B0-----:R-:W-:Y:S01]  /*1730*/  FMUL R2, R2, R45 ;  /* 0x0000002d02027220 */ /* 0x001fe20000400000 */
[----:B------:R-:W-:Y:S01]  /*1740*/  FSETP.NEU.AND P1, PT, R0, RZ, PT ;  /* 0x000000ff0000720b */ /* 0x000fe20003f2d000 */
[C---:B------:R-:W-:Y:S01]  /*1750*/  FMUL R13, R4.reuse, 0.25 ;  /* 0x3e800000040d7820 */ /* 0x040fe20000400000 */
[----:B------:R-:W-:Y:S02]  /*1760*/  FSEL R25, R19, R36, P4 ;  /* 0x0000002413197208 */ /* 0x000fe40002000000 */
[----:B------:R-:W-:Y:S02]  /*1770*/  PLOP3.LUT P3, PT, PT, PT, UP0, 0x40, 0x0 ;  /* 0x000000000000781c */ /* 0x000fe40003f6e808 */
[----:B------:R-:W-:Y:S01]  /*1780*/  FSETP.GT.AND P0, PT, |R4|, 8.50705917302346158658e+37, PT ;  /* 0x7e8000000400780b */ /* 0x000fe20003f04200 */
[----:B------:R-:W-:Y:S01]  /*1790*/  FADD R23, R15, -R19 ;  /* 0x800000130f177221 */ /* 0x000fe20000000000 */
[----:B------:R-:W-:Y:S01]  /*17a0*/  FSEL R2, R2, RZ, P1 ;  /* 0x000000ff02027208 */ /* 0x000fe20000800000 */
[----:B------:R-:W-:Y:S01]  /*17b0*/  FMUL R16, R43, R16 ;  /* 0x000000102b107220 */ /* 0x000fe20000400000 */
[----:B------:R-:W-:Y:S01]  /*17c0*/  FSEL R35, R35, RZ, P3 ;  /* 0x000000ff23237208 */ /* 0x000fe20001800000 */
[----:B------:R-:W-:Y:S01]  /*17d0*/  FADD R19, -R14, R25 ;  /* 0x000000190e137221 */ /* 0x000fe20000000100 */
[----:B------:R-:W-:Y:S01]  /*17e0*/  FSEL R22, R13, R4, P0 ;  /* 0x000000040d167208 */ /* 0x000fe20000000000 */
[----:B------:R-:W-:-:S02]  /*17f0*/  FFMA R16, R12, R16, R37 ;  /* 0x000000100c107223 */ /* 0x000fc40000000025 */
[C---:B------:R-:W-:Y:S01]  /*1800*/  FFMA R14, R19.reuse, R2, R14 ;  /* 0x00000002130e7223 */ /* 0x040fe2000000000e */
[----:B------:R-:W-:Y:S01]  /*1810*/  @!P5 FFMA R35, R24, R23, R35 ;  /* 0x000000171823d223 */ /* 0x000fe20000000023 */
[----:B------:R-:W-:Y:S01]  /*1820*/  @!P2 FMUL R22, R22, 16777216 ;  /* 0x4b8000001616a820 */ /* 0x000fe20000400000 */
[----:B------:R-:W-:Y:S02]  /*1830*/  FMUL R12, R19, R19 ;  /* 0x00000013130c7220 */ /* 0x000fe40000400000 */
[----:B------:R-:W-:Y:S01]  /*1840*/  FADD R35, R16, R35 ;  /* 0x0000002310237221 */ /* 0x000fe20000000000 */
[----:B------:R-:W0:Y:S01]  /*1850*/  SHFL.BFLY PT, R19, R14, 0x10, 0x1f ;  /* 0x0e001f000e137f89 */ /* 0x000e2200000e0000 */
[----:B------:R-:W-:Y:S01]  /*1860*/  FMUL R12, R3, R12 ;  /* 0x0000000c030c7220 */ /* 0x000fe20000400000 */
[----:B------:R-:W1:Y:S01]  /*1870*/  MUFU.RCP R22, R22 ;  /* 0x0000001600167308 */ /* 0x000e620000001000 */
[----:B------:R-:W-:Y:S02]  /*1880*/  FMUL R3, R0, 0.25 ;  /* 0x3e80000000037820 */ /* 0x000fe40000400000 */
[----:B------:R-:W-:Y:S01]  /*1890*/  FFMA R12, R2, R12, R35 ;  /* 0x0000000c020c7223 */ /* 0x000fe20000000023 */
[----:B------:R-:W-:-:S02]  /*18a0*/  FADD R2, R4, R4 ;  /* 0x0000000404027221 */ /* 0x000fc40000000000 */
[----:B------:R-:W-:Y:S02]  /*18b0*/  FSEL R3, R3, R0, P0 ;  /* 0x0000000003037208 */ /* 0x000fe40000000000 */
[----:B------:R-:W2:Y:S03]  /*18c0*/  SHFL.BFLY PT, R23, R12, 0x10, 0x1f ;  /* 0x0e001f000c177f89 */ /* 0x000ea600000e0000 */
[----:B------:R-:W-:Y:S01]  /*18d0*/  @!P2 FMUL R3, R3, 16777216 ;  /* 0x4b8000000303a820 */ /* 0x000fe20000400000 */
[----:B------:R-:W-:Y:S02]  /*18e0*/  FSETP.GEU.AND P2, PT, |R2|, 1.175494350822287508e-38, PT ;  /* 0x008000000200780b */ /* 0x000fe40003f4e200 */
[----:B------:R-:W-:Y:S01]  /*18f0*/  FSETP.NEU.AND P1, PT, R4, RZ, PT ;  /* 0x000000ff0400720b */ /* 0x000fe20003f2d000 */
[----:B-1----:R-:W-:Y:S01]  /*1900*/  FMUL R16, R22, R3 ;  /* 0x0000000316107220 */ /* 0x002fe20000400000 */
[C---:B------:R-:W-:Y:S01]  /*1910*/  FMUL R3, R2.reuse, 0.25 ;  /* 0x3e80000002037820 */ /* 0x040fe20000400000 */
[----:B------:R-:W-:-:S03]  /*1920*/  FSETP.GT.AND P0, PT, |R2|, 8.50705917302346158658e+37, PT ;  /* 0x7e8000000200780b */ /* 0x000fc60003f04200 */
[----:B------:R-:W-:Y:S01]  /*1930*/  FSEL R16, R16, RZ, P1 ;  /* 0x000000ff10107208 */ /* 0x000fe20000800000 */
[----:B0-----:R-:W-:Y:S01]  /*1940*/  FADD R19, -R14, R19 ;  /* 0x000000130e137221 */ /* 0x001fe20000000100 */
[----:B------:R-:W-:-:S03]  /*1950*/  FSEL R22, R3, R2, P0 ;  /* 0x0000000203167208 */ /* 0x000fc60000000000 */
[C---:B------:R-:W-:Y:S01]  /*1960*/  FFMA R14, R19.reuse, R16, R14 ;  /* 0x00000010130e7223 */ /* 0x040fe2000000000e */
[----:B------:R-:W-:Y:S01]  /*1970*/  FMUL R19, R19, R19 ;  /* 0x0000001313137220 */ /* 0x000fe20000400000 */
[----:B------:R-:W-:-:S03]  /*1980*/  @!P2 FMUL R22, R22, 16777216 ;  /* 0x4b8000001616a820 */ /* 0x000fc60000400000 */
[----:B------:R-:W-:Y:S01]  /*1990*/  FMUL R19, R0, R19 ;  /* 0x0000001300137220 */ /* 0x000fe20000400000 */
[----:B------:R-:W0:Y:S01]  /*19a0*/  SHFL.BFLY PT, R25, R14, 0x8, 0x1f ;  /* 0x0d001f000e197f89 */ /* 0x000e2200000e0000 */
[----:B--2---:R-:W-:Y:S01]  /*19b0*/  FADD R23, R12, R23 ;  /* 0x000000170c177221 */ /* 0x004fe20000000000 */
[----:B------:R-:W1:Y:S03]  /*19c0*/  MUFU.RCP R22, R22 ;  /* 0x0000001600167308 */ /* 0x000e660000001000 */
[----:B------:R-:W-:Y:S01]  /*19d0*/  FFMA R19, R16, R19, R23 ;  /* 0x0000001310137223 */ /* 0x000fe20000000017 */
[----:B------:R-:W-:Y:S01]  /*19e0*/  FSEL R13, R13, R4, P0 ;  /* 0x000000040d0d7208 */ /* 0x000fe20000000000 */
[----:B------:R-:W-:-:S03]  /*19f0*/  FADD R0, R2, R2 ;  /* 0x0000000202007221 */ /* 0x000fc60000000000 */
[----:B------:R-:W2:Y:S01]  /*1a00*/  SHFL.BFLY PT, R12, R19, 0x8, 0x1f ;  /* 0x0d001f00130c7f89 */ /* 0x000ea200000e0000 */
        /* <DEDUP_REMOVED lines=13> */
[----:B--2---:R-:W-:Y:S01]  /*1ae0*/  FADD R19, R19, R12 ;  /* 0x0000000c13137221 */ /* 0x004fe20000000000 */
[----:B------:R-:W0:Y:S01]  /*1af0*/  SHFL.BFLY PT, R23, R14, 0x4, 0x1f ;  /* 0x0c801f000e177f89 */ /* 0x000e2200000e0000 */
[----:B------:R-:W1:Y:S02]  /*1b00*/  MUFU.RCP R22, R22 ;  /* 0x0000001600167308 */ /* 0x000e640000001000 */
[----:B------:R-:W-:Y:S01]  /*1b10*/  FFMA R19, R16, R25, R19 ;  /* 0x0000001910137223 */ /* 0x000fe20000000013 */
[----:B------:R-:W-:Y:S01]  /*1b20*/  FSEL R25, R3, R2, P0 ;  /* 0x0000000203197208 */ /* 0x000fe20000000000 */
[----:B------:R-:W-:-:S03]  /*1b30*/  FADD R3, R0, R0 ;  /* 0x0000000000037221 */ /* 0x000fc60000000000 */
[----:B------:R-:W2:Y:S01]  /*1b40*/  SHFL.BFLY PT, R12, R19, 0x4, 0x1f ;  /* 0x0c801f00130c7f89 */ /* 0x000ea200000e0000 */
[----:B------:R-:W-:Y:S01]  /*1b50*/  @!P2 FMUL R25, R25, 16777216 ;  /* 0x4b8000001919a820 */ /* 0x000fe20000400000 */
[C---:B------:R-:W-:Y:S01]  /*1b60*/  FSETP.GEU.AND P2, PT, |R3|.reuse, 1.175494350822287508e-38, PT ;  /* 0x008000000300780b */ /* 0x040fe20003f4e200 */
[C---:B------:R-:W-:Y:S01]  /*1b70*/  FMUL R4, R3.reuse, 0.25 ;  /* 0x3e80000003047820 */ /* 0x040fe20000400000 */
[----:B------:R-:W-:Y:S02]  /*1b80*/  FSETP.NEU.AND P1, PT, R0, RZ, PT ;  /* 0x000000ff0000720b */ /* 0x000fe40003f2d000 */
[----:B------:R-:W-:Y:S01]  /*1b90*/  FSETP.GT.AND P0, PT, |R3|, 8.50705917302346158658e+37, PT ;  /* 0x7e8000000300780b */ /* 0x000fe20003f04200 */
[----:B-1----:R-:W-:-:S03]  /*1ba0*/  FMUL R25, R22, R25 ;  /* 0x0000001916197220 */ /* 0x002fc60000400000 */
[----:B------:R-:W-:Y:S02]  /*1bb0*/  FSEL R22, R4, R3, P0 ;  /* 0x0000000304167208 */ /* 0x000fe40000000000 */
[----:B------:R-:W-:Y:S01]  /*1bc0*/  FSEL R25, R25, RZ, P1 ;  /* 0x000000ff19197208 */ /* 0x000fe20000800000 */
[----:B0-----:R-:W-:Y:S02]  /*1bd0*/  FADD R23, -R14, R23 ;  /* 0x000000170e177221 */ /* 0x001fe40000000100 */
[----:B------:R-:W-:Y:S02]  /*1be0*/  @!P2 FMUL R22, R22, 16777216 ;  /* 0x4b8000001616a820 */ /* 0x000fe40000400000 */
[C---:B------:R-:W-:Y:S01]  /*1bf0*/  FMUL R27, R23.reuse, R23 ;  /* 0x00000017171b7220 */ /* 0x040fe20000400000 */
[----:B------:R-:W-:-:S03]  /*1c00*/  FFMA R14, R23, R25, R14 ;  /* 0x00000019170e7223 */ /* 0x000fc6000000000e */
[----:B------:R-:W-:Y:S01]  /*1c10*/  FMUL R27, R2, R27 ;  /* 0x0000001b021b7220 */ /* 0x000fe20000400000 */
[----:B--2---:R-:W-:Y:S01]  /*1c20*/  FADD R12, R19, R12 ;  /* 0x0000000c130c7221 */ /* 0x004fe20000000000 */
[----:B------:R-:W0:Y:S01]  /*1c30*/  SHFL.BFLY PT, R23, R14, 0x2, 0x1f ;  /* 0x0c401f000e177f89 */ /* 0x000e2200000e0000 */
[----:B------:R-:W1:Y:S02]  /*1c40*/  MUFU.RCP R22, R22 ;  /* 0x0000001600167308 */ /* 0x000e640000001000 */
[----:B------:R-:W-:Y:S01]  /*1c50*/  FFMA R27, R25, R27, R12 ;  /* 0x0000001b191b7223 */ /* 0x000fe2000000000c */
[----:B------:R-:W-:-:S04]  /*1c60*/  FSEL R13, R13, R0, P0 ;  /* 0x000000000d0d7208 */ /* 0x000fc80000000000 */
[----:B------:R-:W2:Y:S01]  /*1c70*/  SHFL.BFLY PT, R16, R27, 0x2, 0x1f ;  /* 0x0c401f001b107f89 */ /* 0x000ea200000e0000 */
[----:B------:R-:W-:Y:S01]  /*1c80*/  @!P2 FMUL R13, R13, 16777216 ;  /* 0x4b8000000d0da820 */ /* 0x000fe20000400000 */
[C---:B------:R-:W-:Y:S01]  /*1c90*/  FSETP.NEU.AND P0, PT, R3.reuse, RZ, PT ;  /* 0x000000ff0300720b */ /* 0x040fe20003f0d000 */
[----:B------:R-:W-:Y:S02]  /*1ca0*/  FADD R2, R3, R3 ;  /* 0x0000000303027221 */ /* 0x000fe40000000000 */
[----:B-1----:R-:W-:-:S03]  /*1cb0*/  FMUL R13, R22, R13 ;  /* 0x0000000d160d7220 */ /* 0x002fc60000400000 */
[----:B------:R-:W-:Y:S02]  /*1cc0*/  FSETP.GEU.AND P1, PT, |R2|, 1.175494350822287508e-38, PT ;  /* 0x008000000200780b */ /* 0x000fe40003f2e200 */
[----:B------:R-:W-:Y:S01]  /*1cd0*/  FSEL R13, R13, RZ, P0 ;  /* 0x000000ff0d0d7208 */ /* 0x000fe20000000000 */
[----:B0-----:R-:W-:Y:S01]  /*1ce0*/  FADD R23, -R14, R23 ;  /* 0x000000170e177221 */ /* 0x001fe20000000100 */
[C---:B------:R-:W-:Y:S01]  /*1cf0*/  FMUL R25, R2.reuse, 0.25 ;  /* 0x3e80000002197820 */ /* 0x040fe20000400000 */
[----:B------:R-:W-:Y:S02]  /*1d00*/  FSETP.GT.AND P0, PT, |R2|, 8.50705917302346158658e+37, PT ;  /* 0x7e8000000200780b */ /* 0x000fe40003f04200 */
[C---:B------:R-:W-:Y:S01]  /*1d10*/  FMUL R19, R23.reuse, R23 ;  /* 0x0000001717137220 */ /* 0x040fe20000400000 */
[----:B------:R-:W-:Y:S01]  /*1d20*/  FFMA R12, R23, R13, R14 ;  /* 0x0000000d170c7223 */ /* 0x000fe2000000000e */
[----:B------:R-:W-:Y:S02]  /*1d30*/  FSEL R25, R25, R2, P0 ;  /* 0x0000000219197208 */ /* 0x000fe40000000000 */
[----:B------:R-:W-:Y:S01]  /*1d40*/  FMUL R19, R0, R19 ;  /* 0x0000001300137220 */ /* 0x000fe20000400000 */
[----:B--2---:R-:W-:Y:S01]  /*1d50*/  FADD R16, R27, R16 ;  /* 0x000000101b107221 */ /* 0x004fe20000000000 */
[----:B------:R-:W0:Y:S01]  /*1d60*/  SHFL.BFLY PT, R23, R12, 0x1, 0x1f ;  /* 0x0c201f000c177f89 */ /* 0x000e2200000e0000 */
[----:B------:R-:W-:-:S02]  /*1d70*/  @!P1 FMUL R25, R25, 16777216 ;  /* 0x4b80000019199820 */ /* 0x000fc40000400000 */
[----:B------:R-:W-:-:S05]  /*1d80*/  FFMA R16, R13, R19, R16 ;  /* 0x000000130d107223 */ /* 0x000fca0000000010 */
[----:B------:R-:W1:Y:S01]  /*1d90*/  SHFL.BFLY PT, R13, R16, 0x1, 0x1f ;  /* 0x0c201f00100d7f89 */ /* 0x000e6200000e0000 */
[----:B------:R-:W2:Y:S01]  /*1da0*/  MUFU.RCP R25, R25 ;  /* 0x0000001900197308 */ /* 0x000ea20000001000 */
[----:B------:R-:W-:-:S05]  /*1db0*/  FSEL R4, R4, R3, P0 ;  /* 0x0000000304047208 */ /* 0x000fca0000000000 */
[----:B------:R-:W-:Y:S01]  /*1dc0*/  @!P1 FMUL R4, R4, 16777216 ;  /* 0x4b80000004049820 */ /* 0x000fe20000400000 */
[----:B------:R-:W-:Y:S02]  /*1dd0*/  FSETP.NEU.AND P0, PT, R2, RZ, PT ;  /* 0x000000ff0200720b */ /* 0x000fe40003f0d000 */
[----:B------:R-:W-:Y:S01]  /*1de0*/  LOP3.LUT P2, RZ, R8, 0x1f, RZ, 0xc0, !PT ;  /* 0x0000001f08ff7812 */ /* 0x000fe2000784c0ff */
[----:B0-----:R-:W-:Y:S01]  /*1df0*/  FADD R23, -R12, R23 ;  /* 0x000000170c177221 */ /* 0x001fe20000000100 */
[----:B--2---:R-:W-:Y:S01]  /*1e00*/  FMUL R4, R25, R4 ;  /* 0x0000000419047220 */ /* 0x004fe20000400000 */
[----:B------:R-:W-:Y:S02]  /*1e10*/  PLOP3.LUT P3, PT, PT, PT, UP0, 0x80, 0x0 ;  /* 0x000000000000781c */ /* 0x000fe40003f6f008 */
[----:B------:R-:W-:Y:S02]  /*1e20*/  FMUL R0, R23, R23 ;  /* 0x0000001717007220 */ /* 0x000fe40000400000 */
[----:B------:R-:W-:Y:S01]  /*1e30*/  FSEL R4, R4, RZ, P0 ;  /* 0x000000ff04047208 */ /* 0x000fe20000000000 */
[----:B-1----:R-:W-:Y:S01]  /*1e40*/  FADD R13, R16, R13 ;  /* 0x0000000d100d7221 */ /* 0x002fe20000000000 */
[----:B------:R-:W-:Y:S01]  /*1e50*/  FMUL R0, R3, R0 ;  /* 0x0000000003007220 */ /* 0x000fe20000400000 */
[----:B------:R-:W-:Y:S01]  /*1e60*/  IMAD.MOV.U32 R3, RZ, RZ, 0x2 ;  /* 0x00000002ff037424 */ /* 0x000fe200078e00ff */
[----:B------:R-:W-:Y:S01]  /*1e70*/  SHF.R.U32.HI R16, RZ, 0x3, R8 ;  /* 0x00000003ff107819 */ /* 0x000fe20000011608 */
[----:B------:R-:W-:Y:S01]  /*1e80*/  FFMA R12, R23, R4, R12 ;  /* 0x00000004170c7223 */ /* 0x000fe2000000000c */
[----:B------:R-:W-:Y:S01]  /*1e90*/  F2FP.BF16.PACK_AB R14, R17, R41 ;  /* 0x00000029110e723e */ /* 0x000fe200000010ff */
[----:B------:R-:W-:Y:S01]  /*1ea0*/  IMAD.WIDE R32, R32, R3, c[0x0][0x1a0] ;  /* 0x0000680020207625 */ /* 0x000fe200078e0203 */
[----:B------:R-:W-:Y:S01]  /*1eb0*/  F2FP.BF16.PACK_AB R15, R15, R18 ;  /* 0x000000120f0f723e */ /* 0x000fe200000010ff */
[----:B------:R-:W-:Y:S01]  /*1ec0*/  FFMA R0, R4, R0, R13 ;  /* 0x0000000004007223 */ /* 0x000fe2000000000d */
[----:B------:R-:W-:-:S03]  /*1ed0*/  LOP3.LUT R17, R16, 0x1c, RZ, 0xc0, !PT ;  /* 0x0000001c10117812 */ /* 0x000fc600078ec0ff */
[----:B------:R-:W-:Y:S04]  /*1ee0*/  @!P3 STG.E.64 [R32.64], R14 ;  /* 0x0000000e2000b986 */ /* 0x000fe8000c101b04 */
[----:B------:R-:W-:Y:S04]  /*1ef0*/  @!P2 STS [R17+0x40], R2 ;  /* 0x000040021100a388 */ /* 0x000fe80000000800 */
[----:B------:R-:W-:Y:S04]  /*1f00*/  @!P2 STS [R17], R12 ;  /* 0x0000000c1100a388 */ /* 0x000fe80000000800 */
[----:B------:R-:W-:Y:S04]  /*1f10*/  @!P2 STS [R17+0x20], R0 ;  /* 0x000020001100a388 */ /* 0x000fe80000000800 */
[----:B------:R-:W-:Y:S01]  /*1f20*/  BAR.SYNC.DEFER_BLOCKING 0x0 ;  /* 0x0000000000007b1d */ /* 0x000fe20000010000 */
[----:B------:R-:W-:-:S13]  /*1f30*/  ISETP.GE.AND P1, PT, R8, 0x8, PT ;  /* 0x000000080800780c */ /* 0x000fda0003f26270 */
[----:B------:R-:W0:Y:S04]  /*1f40*/  @!P1 LDS R26, [R8.X4+0x40] ;  /* 0x00004000081a9984 */ /* 0x000e280000004800 */
[----:B------:R-:W-:Y:S04]  /*1f50*/  @!P1 LDS R10, [R8.X4] ;  /* 0x00000000080a9984 */ /* 0x000fe80000004800 */
[----:B------:R-:W-:Y:S04]  /*1f60*/  @!P1 LDS R11, [R8.X4+0x20] ;  /* 0x00002000080b9984 */ /* 0x000fe80000004800 */
[----:B0-----:R-:W0:Y:S02]  /*1f70*/  SHFL.BFLY PT, R19, R26, 0x4, 0x1f ;  /* 0x0c801f001a137f89 */ /* 0x001e2400000e0000 */
[----:B0-----:R-:W-:-:S05]  /*1f80*/  FADD R4, R26, R19 ;  /* 0x000000131a047221 */ /* 0x001fca0000000000 */
[C---:B------:R-:W-:Y:S01]  /*1f90*/  FSETP.GEU.AND P3, PT, |R4|.reuse, 1.175494350822287508e-38, PT ;  /* 0x008000000400780b */ /* 0x040fe20003f6e200 */
[C---:B------:R-:W-:Y:S01]  /*1fa0*/  FMUL R13, R4.reuse, 0.25 ;  /* 0x3e800000040d7820 */ /* 0x040fe20000400000 */
[----:B------:R-:W-:Y:S01]  /*1fb0*/  FSETP.GT.AND P0, PT, |R4|, 8.50705917302346158658e+37, PT ;  /* 0x7e8000000400780b */ /* 0x000fe20003f04200 */
[----:B------:R-:W0:Y:S03]  /*1fc0*/  SHFL.BFLY PT, R23, R4, 0x2, 0x1f ;  /* 0x0c401f0004177f89 */ /* 0x000e2600000e0000 */
[----:B------:R-:W-:Y:S02]  /*1fd0*/  FSEL R12, R13, R4, P0 ;  /* 0x000000040d0c7208 */ /* 0x000fe40000000000 */
[----:B------:R-:W1:Y:S05]  /*1fe0*/  SHFL.BFLY PT, R13, R10, 0x4, 0x1f ;  /* 0x0c801f000a0d7f89 */ /* 0x000e6a00000e0000 */
[----:B------:R-:W-:-:S06]  /*1ff0*/  @!P3 FMUL R12, R12, 16777216 ;  /* 0x4b8000000c0cb820 */ /* 0x000fcc0000400000 */
[----:B------:R-:W2:Y:S01]  /*2000*/  MUFU.RCP R12, R12 ;  /* 0x0000000c000c7308 */ /* 0x000ea20000001000 */
[----:B------:R-:W3:Y:S01]  /*2010*/  SHFL.BFLY PT, R2, R11, 0x4, 0x1f ;  /* 0x0c801f000b027f89 */ /* 0x000ee200000e0000 */
[----:B------:R-:W-:-:S04]  /*2020*/  @P0 FMUL R19, R19, 0.25 ;  /* 0x3e80000013130820 */ /* 0x000fc80000400000 */
[----:B------:R-:W-:Y:S01]  /*2030*/  @!P3 FMUL R19, R19, 16777216 ;  /* 0x4b8000001313b820 */ /* 0x000fe20000400000 */
[C---:B0-----:R-:W-:Y:S01]  /*2040*/  FADD R0, R4.reuse, R23 ;  /* 0x0000001704007221 */ /* 0x041fe20000000000 */
[----:B------:R-:W-:-:S04]  /*2050*/  FSETP.NEU.AND P3, PT, R4, RZ, PT ;  /* 0x000000ff0400720b */ /* 0x000fc80003f6d000 */
[----:B------:R-:W-:Y:S01]  /*2060*/  FSETP.GEU.AND P4, PT, |R0|, 1.175494350822287508e-38, PT ;  /* 0x008000000000780b */ /* 0x000fe20003f8e200 */
[----:B--2---:R-:W-:Y:S01]  /*2070*/  FMUL R19, R12, R19 ;  /* 0x000000130c137220 */ /* 0x004fe20000400000 */
[C---:B------:R-:W-:Y:S01]  /*2080*/  FMUL R17, R0.reuse, 0.25 ;  /* 0x3e80000000117820 */ /* 0x040fe20000400000 */
[----:B------:R-:W-:Y:S01]  /*2090*/  FSETP.GT.AND P0, PT, |R0|, 8.50705917302346158658e+37, PT ;  /* 0x7e8000000000780b */ /* 0x000fe20003f04200 */
[----:B-1----:R-:W-:Y:S02]  /*20a0*/  FADD R13, -R10, R13 ;  /* 0x0000000d0a0d7221 */ /* 0x002fe40000000100 */
[----:B------:R-:W-:Y:S02]  /*20b0*/  FSEL R19, R19, RZ, P3 ;  /* 0x000000ff13137208 */ /* 0x000fe40001800000 */
[----:B------:R-:W-:Y:S01]  /*20c0*/  FSEL R17, R17, R0, P0 ;  /* 0x0000000011117208 */ /* 0x000fe20000000000 */
[C---:B------:R-:W-:Y:S01]  /*20d0*/  FMUL R15, R13.reuse, R13 ;  /* 0x0000000d0d0f7220 */ /* 0x040fe20000400000 */
[----:B------:R-:W0:Y:S01]  /*20e0*/  SHFL.BFLY PT, R25, R0, 0x1, 0x1f ;  /* 0x0c201f0000197f89 */ /* 0x000e2200000e0000 */
[----:B------:R-:W-:Y:S01]  /*20f0*/  FFMA R10, R13, R19, R10 ;  /* 0x000000130d0a7223 */ /* 0x000fe2000000000a */
[----:B---3--:R-:W-:Y:S01]  /*2100*/  FADD R2, R11, R2 ;  /* 0x000000020b027221 */ /* 0x008fe20000000000 */
[----:B------:R-:W-:Y:S01]  /*2110*/  @!P4 FMUL R17, R17, 16777216 ;  /* 0x4b8000001111c820 */ /* 0x000fe20000400000 */
[----:B------:R-:W-:-:S02]  /*2120*/  FMUL R15, R26, R15 ;  /* 0x0000000f1a0f7220 */ /* 0x000fc40000400000 */
[----:B------:R-:W1:Y:S01]  /*2130*/  SHFL.BFLY PT, R11, R10, 0x2, 0x1f ;  /* 0x0c401f000a0b7f89 */ /* 0x000e6200000e0000 */
[----:B------:R-:W2:Y:S01]  /*2140*/  MUFU.RCP R12, R17 ;  /* 0x00000011000c7308 */ /* 0x000ea20000001000 */
[----:B------:R-:W-:Y:S01]  /*2150*/  FFMA R2, R19, R15, R2 ;  /* 0x0000000f13027223 */ /* 0x000fe20000000002 */
[----:B------:R-:W-:-:S04]  /*2160*/  @P0 FMUL R23, R23, 0.25 ;  /* 0x3e80000017170820 */ /* 0x000fc80000400000 */
[----:B------:R-:W3:Y:S01]  /*2170*/  SHFL.BFLY PT, R13, R2, 0x2, 0x1f ;  /* 0x0c401f00020d7f89 */ /* 0x000ee200000e0000 */
[----:B------:R-:W-:Y:S01]  /*2180*/  @!P4 FMUL R23, R23, 16777216 ;  /* 0x4b8000001717c820 */ /* 0x000fe20000400000 */
[----:B------:R-:W-:-:S03]  /*2190*/  FSETP.NEU.AND P0, PT, R0, RZ, PT ;  /* 0x000000ff0000720b */ /* 0x000fc60003f0d000 */
[----:B--2---:R-:W-:Y:S01]  /*21a0*/  FMUL R12, R12, R23 ;  /* 0x000000170c0c7220 */ /* 0x004fe20000400000 */
[----:B0-----:R-:W-:-:S04]  /*21b0*/  FADD R19, R0, R25 ;  /* 0x0000001900137221 */ /* 0x001fc80000000000 */
[----:B------:R-:W-:Y:S02]  /*21c0*/  FSEL R12, R12, RZ, P0 ;  /* 0x000000ff0c0c7208 */ /* 0x000fe40000000000 */
[C---:B------:R-:W-:Y:S01]  /*21d0*/  FSETP.GEU.AND P3, PT, |R19|.reuse, 1.175494350822287508e-38, PT ;  /* 0x008000001300780b */ /* 0x040fe20003f6e200 */
[----:B-1----:R-:W-:Y:S01]  /*21e0*/  FADD R11, -R10, R11 ;  /* 0x0000000b0a0b7221 */ /* 0x002fe20000000100 */
[C---:B------:R-:W-:Y:S01]  /*21f0*/  FMUL R14, R19.reuse, 0.25 ;  /* 0x3e800000130e7820 */ /* 0x040fe20000400000 */
[----:B------:R-:W-:Y:S02]  /*2200*/  FSETP.GT.AND P0, PT, |R19|, 8.50705917302346158658e+37, PT ;  /* 0x7e8000001300780b */ /* 0x000fe40003f04200 */
[C---:B------:R-:W-:Y:S01]  /*2210*/  FMUL R15, R11.reuse, R11 ;  /* 0x0000000b0b0f7220 */ /* 0x040fe20000400000 */
[----:B------:R-:W-:Y:S01]  /*2220*/  FFMA R10, R11, R12, R10 ;  /* 0x0000000c0b0a7223 */ /* 0x000fe2000000000a */
[----:B------:R-:W-:Y:S01]  /*2230*/  FSEL R14, R14, R19, P0 ;  /* 0x000000130e0e7208 */ /* 0x000fe20000000000 */
[----:B---3--:R-:W-:Y:S01]  /*2240*/  FADD R13, R2, R13 ;  /* 0x0000000d020d7221 */ /* 0x008fe20000000000 */
[----:B------:R-:W-:-:S02]  /*2250*/  FMUL R15, R4, R15 ;  /* 0x0000000f040f7220 */ /* 0x000fc40000400000 */
[----:B------:R-:W0:Y:S02]  /*2260*/  SHFL.BFLY PT, R11, R10, 0x1, 0x1f ;  /* 0x0c201f000a0b7f89 */ /* 0x000e2400000e0000 */
[----:B------:R-:W-:Y:S01]  /*2270*/  FFMA R13, R12, R15, R13 ;  /* 0x0000000f0c0d7223 */ /* 0x000fe2000000000d */
[----:B------:R-:W-:-:S04]  /*2280*/  @!P3 FMUL R14, R14, 16777216 ;  /* 0x4b8000000e0eb820 */ /* 0x000fc80000400000 */
[----:B------:R-:W1:Y:S02]  /*2290*/  SHFL.BFLY PT, R2, R13, 0x1, 0x1f ;  /* 0x0c201f000d027f89 */ /* 0x000e6400000e0000 */
[----:B------:R-:W2:Y:S01]  /*22a0*/  MUFU.RCP R14, R14 ;  /* 0x0000000e000e7308 */ /* 0x000ea20000001000 */
[----:B------:R-:W-:Y:S01]  /*22b0*/  @P0 FMUL R25, R25, 0.25 ;  /* 0x3e80000019190820 */ /* 0x000fe20000400000 */
[----:B------:R-:W-:-:S03]  /*22c0*/  LOP3.LUT P0, RZ, R8, 0x7, RZ, 0xc0, !PT ;  /* 0x0000000708ff7812 */ /* 0x000fc6000780c0ff */
[----:B------:R-:W-:Y:S01]  /*22d0*/  @!P3 FMUL R25, R25, 16777216 ;  /* 0x4b8000001919b820 */ /* 0x000fe20000400000 */
[----:B------:R-:W-:Y:S02]  /*22e0*/  FSETP.NEU.AND P3, PT, R19, RZ, PT ;  /* 0x000000ff1300720b */ /* 0x000fe40003f6d000 */
[----:B------:R-:W-:Y:S01]  /*22f0*/  ISETP.LT.AND P0, PT, R8, 0x8, !P0 ;  /* 0x000000080800780c */ /* 0x000fe20004701270 */
[----:B0-----:R-:W-:Y:S01]  /*2300*/  FADD R11, -R10, R11 ;  /* 0x0000000b0a0b7221 */ /* 0x001fe20000000100 */
[----:B--2---:R-:W-:-:S03]  /*2310*/  FMUL R25, R14, R25 ;  /* 0x000000190e197220 */ /* 0x004fc60000400000 */
[----:B------:R-:W-:Y:S02]  /*2320*/  FMUL R15, R11, R11 ;  /* 0x0000000b0b0f7220 */ /* 0x000fe40000400000 */
[----:B------:R-:W-:Y:S01]  /*2330*/  FSEL R25, R25, RZ, P3 ;  /* 0x000000ff19197208 */ /* 0x000fe20001800000 */
[----:B-1----:R-:W-:Y:S01]  /*2340*/  FADD R2, R13, R2 ;  /* 0x000000020d027221 */ /* 0x002fe20000000000 */
[----:B------:R-:W-:-:S03]  /*2350*/  FMUL R15, R0, R15 ;  /* 0x0000000f000f7220 */ /* 0x000fc60000400000 */
[----:B------:R-:W-:Y:S01]  /*2360*/  FFMA R17, R11, R25, R10 ;  /* 0x000000190b117223 */ /* 0x000fe2000000000a */
[----:B------:R-:W-:Y:S01]  /*2370*/  FFMA R29, R25, R15, R2 ;  /* 0x0000000f191d7223 */ /* 0x000fe20000000002 */
[----:B------:R-:W-:Y:S04]  /*2380*/  @P0 STS [R8.X4+0x40], R19 ;  /* 0x0000401308000388 */ /* 0x000fe80000004800 */
[----:B------:R-:W-:Y:S04]  /*2390*/  @P0 STS [R8.X4], R17 ;  /* 0x0000001108000388 */ /* 0x000fe80000004800 */
[----:B------:R0:W-:Y:S04]  /*23a0*/  @P0 STS [R8.X4+0x20], R29 ;  /* 0x0000201d08000388 */ /* 0x0001e80000004800 */
[----:B------:R-:W-:Y:S01]  /*23b0*/  BAR.SYNC.DEFER_BLOCKING 0x0 ;  /* 0x0000000000007b1d */ /* 0x000fe20000010000 */
[----:B------:R-:W-:Y:S01]  /*23c0*/  IMAD.MOV.U32 R10, RZ, RZ, 0x10 ;  /* 0x00000010ff0a7424 */ /* 0x000fe200078e00ff */
[----:B------:R-:W-:-:S02]  /*23d0*/  IADD3 R4, R6, -0x400, RZ ;  /* 0xfffffc0006047810 */ /* 0x000fc40007ffe0ff */
[----:B------:R-:W-:Y:S01]  /*23e0*/  PLOP3.LUT P3, PT, PT, PT, UP0, 0x80, 0x0 ;  /* 0x000000000000781c */ /* 0x000fe20003f6f008 */
[----:B------:R-:W-:Y:S01]  /*23f0*/  IMAD.WIDE.U32 R10, R7, R10, c[0x0][0x168] ;  /* 0x00005a00070a7625 */ /* 0x000fe200078e000a */
[----:B------:R-:W-:Y:S01]  /*2400*/  IADD3 R4, R4, 0x400, RZ ;  /* 0x0000040004047810 */ /* 0x000fe20007ffe0ff */
[----:B------:R-:W-:-:S04]  /*2410*/  CS2R R22, SRZ ;  /* 0x0000000000167805 */ /* 0x000fc8000001ff00 */
[----:B0-----:R-:W-:Y:S01]  /*2420*/  IMAD.WIDE R28, R4, R3, c[0x0][0x1a0] ;  /* 0x00006800041c7625 */ /* 0x001fe200078e0203 */
[----:B------:R-:W2:Y:S04]  /*2430*/  LDG.E.EL.64 R26, [R20.64+0x6000] ;  /* 0x00600004141a7981 */ /* 0x000ea8000c2e1b00 */
[----:B------:R-:W3:Y:S04]  /*2440*/  LDG.E.EL.64 R24, [R20.64+0x4800] ;  /* 0x0048000414187981 */ /* 0x000ee8000c2e1b00 */
[----:B------:R-:W4:Y:S04]  /*2450*/  LDG.E.EL.128 R12, [R10.64+0xc000] ;  /* 0x00c000040a0c7981 */ /* 0x000f28000c2e1d00 */
[----:B------:R-:W5:Y:S04]  /*2460*/  LDG.E.EL.128 R16, [R10.64+0x9000] ;  /* 0x009000040a107981 */ /* 0x000f68000c2e1d00 */
[----:B------:R0:W5:Y:S04]  /*2470*/  @!P3 LDG.E.EF.64 R22, [R28.64] ;  /* 0x000000041c16b981 */ /* 0x000168000c0e1b00 */
[----:B------:R-:W1:Y:S04]  /*2480*/  LDS R2, [0x20] ;  /* 0x00002000ff027984 */ /* 0x000e680000000800 */
[----:B------:R-:W0:Y:S01]  /*2490*/  LDS R0, [RZ] ;  /* 0x00000000ff007984 */ /* 0x000e220000000800 */
[----:B------:R-:W-:Y:S01]  /*24a0*/  IMAD.MOV.U32 R35, RZ, RZ, 0x39aaaaab ;  /* 0x39aaaaabff237424 */ /* 0x000fe200078e00ff */
[----:B------:R-:W-:-:S03]  /*24b0*/  PLOP3.LUT P3, PT, PT, PT, UP0, 0x80, 0x0 ;  /* 0x000000000000781c */ /* 0x000fc60003f6f008 */
[----:B-1----:R-:W-:-:S06]  /*24c0*/  FFMA R2, R2, R35, 9.9999999747524270788e-07 ;  /* 0x358637bd02027423 */ /* 0x002fcc0000000023 */
[----:B------:R-:W1:Y:S01]  /*24d0*/  MUFU.RSQ R2, R2 ;  /* 0x0000000200027308 */ /* 0x000e620000001400 */
[----:B------:R-:W-:Y:S01]  /*24e0*/  IMAD.WIDE R34, R4, R3, c[0x0][0x1a8] ;  /* 0x00006a0004227625 */ /* 0x000fe200078e0203 */
[----:B------:R-:W-:-:S03]  /*24f0*/  IADD3 R4, R6, 0x400, RZ ;  /* 0x0000040006047810 */ /* 0x000fc60007ffe0ff */
[C---:B--2---:R-:W-:Y:S01]  /*2500*/  IMAD.U32 R31, R26.reuse, 0x10000, RZ ;  /* 0x000100001a1f7824 */ /* 0x044fe200078e00ff */
[C---:B------:R-:W-:Y:S01]  /*2510*/  PRMT R30, R27.reuse, 0x7632, R30 ;  /* 0x000076321b1e7816 */ /* 0x040fe2000000001e */
[----:B------:R-:W-:Y:S01]  /*2520*/  IMAD.U32 R33, R27, 0x10000, RZ ;  /* 0x000100001b217824 */ /* 0x000fe200078e00ff */
[----:B------:R-:W-:Y:S02]  /*2530*/  PRMT R26, R26, 0x7632, R26 ;  /* 0x000076321a1a7816 */ /* 0x000fe4000000001a */
[C---:B---3--:R-:W-:Y:S01]  /*2540*/  PRMT R27, R24.reuse, 0x7632, R27 ;  /* 0x00007632181b7816 */ /* 0x048fe2000000001b */
[----:B0-----:R-:W-:Y:S01]  /*2550*/  IMAD.U32 R29, R24, 0x10000, RZ ;  /* 0x00010000181d7824 */ /* 0x001fe200078e00ff */
[----:B----4-:R-:W-:Y:S01]  /*2560*/  FADD R12, R12, R31 ;  /* 0x0000001f0c0c7221 */ /* 0x010fe20000000000 */
[C---:B------:R-:W-:Y:S01]  /*2570*/  IMAD.U32 R31, R25.reuse, 0x10000, RZ ;  /* 0x00010000191f7824 */ /* 0x040fe200078e00ff */
[----:B------:R-:W-:Y:S01]  /*2580*/  PRMT R25, R25, 0x7632, R25 ;  /* 0x0000763219197816 */ /* 0x000fe20000000019 */
[----:B------:R-:W-:-:S02]  /*2590*/  IMAD.U32 R26, R26, 0x10000, RZ ;  /* 0x000100001a1a7824 */ /* 0x000fc400078e00ff */
[----:B------:R-:W-:Y:S02]  /*25a0*/  IMAD.U32 R24, R27, 0x10000, RZ ;  /* 0x000100001b187824 */ /* 0x000fe400078e00ff */
[----:B------:R-:W-:Y:S01]  /*25b0*/  FADD R13, R13, R26 ;  /* 0x0000001a0d0d7221 */ /* 0x000fe20000000000 */
[C---:B-----5:R-:W-:Y:S01]  /*25c0*/  IMAD.U32 R27, R22.reuse, 0x10000, RZ ;  /* 0x00010000161b7824 */ /* 0x060fe200078e00ff */
[----:B------:R-:W-:Y:S01]  /*25d0*/  FADD R17, R17, R24 ;  /* 0x0000001811117221 */ /* 0x000fe20000000000 */
[----:B------:R-:W-:Y:S01]  /*25e0*/  PRMT R22, R22, 0x7632, R22 ;  /* 0x0000763216167816 */ /* 0x000fe20000000016 */
[----:B------:R-:W-:Y:S01]  /*25f0*/  IMAD.U32 R26, R25, 0x10000, RZ ;  /* 0x00010000191a7824 */ /* 0x000fe200078e00ff */
[----:B------:R-:W-:Y:S01]  /*2600*/  PRMT R24, R23, 0x7632, R24 ;  /* 0x0000763217187816 */ /* 0x000fe20000000018 */
[----:B------:R-:W-:Y:S01]  /*2610*/  FADD R27, -R0, R27 ;  /* 0x0000001b001b7221 */ /* 0x000fe20000000100 */
[----:B------:R-:W-:Y:S01]  /*2620*/  IMAD.U32 R30, R30, 0x10000, RZ ;  /* 0x000100001e1e7824 */ /* 0x000fe200078e00ff */
[----:B------:R-:W-:Y:S01]  /*2630*/  FADD R26, R19, R26 ;  /* 0x0000001a131a7221 */ /* 0x000fe20000000000 */
[----:B------:R-:W-:-:S02]  /*2640*/  IMAD.U32 R23, R23, 0x10000, RZ ;  /* 0x0001000017177824 */ /* 0x000fc400078e00ff */
[----:B------:R-:W-:Y:S02]  /*2650*/  IMAD.U32 R19, R22, 0x10000, RZ ;  /* 0x0001000016137824 */ /* 0x000fe400078e00ff */
[----:B------:R-:W-:Y:S01]  /*2660*/  IMAD.U32 R25, R24, 0x10000, RZ ;  /* 0x0001000018197824 */ /* 0x000fe200078e00ff */
[----:B------:R-:W-:Y:S01]  /*2670*/  FADD R16, R16, R29 ;  /* 0x0000001d10107221 */ /* 0x000fe20000000000 */
[----:B------:R-:W-:Y:S01]  /*2680*/  FADD R12, R12, 1 ;  /* 0x3f8000000c0c7421 */ /* 0x000fe20000000000 */
[----:B-1----:R-:W-:Y:S01]  /*2690*/  FMUL R27, R2, R27 ;  /* 0x0000001b021b7220 */ /* 0x002fe20000400000 */
[----:B------:R-:W-:Y:S01]  /*26a0*/  FADD R14, R14, R33 ;  /* 0x000000210e0e7221 */ /* 0x000fe20000000000 */
[----:B------:R-:W-:Y:S01]  /*26b0*/  FADD R15, R15, R30 ;  /* 0x0000001e0f0f7221 */ /* 0x000fe20000000000 */
[C---:B------:R-:W-:Y:S01]  /*26c0*/  FADD R23, -R0.reuse, R23 ;  /* 0x0000001700177221 */ /* 0x040fe20000000100 */
[C---:B------:R-:W-:Y:S01]  /*26d0*/  FADD R19, -R0.reuse, R19 ;  /* 0x0000001300137221 */ /* 0x040fe20000000100 */
[----:B------:R-:W-:Y:S01]  /*26e0*/  FADD R25, -R0, R25 ;  /* 0x0000001900197221 */ /* 0x000fe20000000100 */
[----:B------:R-:W-:Y:S01]  /*26f0*/  FFMA R32, R27, R12, R16 ;  /* 0x0000000c1b207223 */ /* 0x000fe20000000010 */
[----:B------:R-:W-:Y:S01]  /*2700*/  FADD R18, R18, R31 ;  /* 0x0000001f12127221 */ /* 0x000fe20000000000 */
[----:B------:R-:W-:Y:S01]  /*2710*/  FADD R14, R14, 1 ;  /* 0x3f8000000e0e7421 */ /* 0x000fe20000000000 */
[C---:B------:R-:W-:Y:S01]  /*2720*/  FMUL R23, R2.reuse, R23 ;  /* 0x0000001702177220 */ /* 0x040fe20000400000 */
[----:B------:R-:W-:Y:S01]  /*2730*/  FADD R13, R13, 1 ;  /* 0x3f8000000d0d7421 */ /* 0x000fe20000000000 */
[----:B------:R-:W-:Y:S01]  /*2740*/  FADD R30, R15, 1 ;  /* 0x3f8000000f1e7421 */ /* 0x000fe20000000000 */
[C---:B------:R-:W-:Y:S01]  /*2750*/  FMUL R25, R2.reuse, R25 ;  /* 0x0000001902197220 */ /* 0x040fe20000400000 */
[----:B------:R-:W-:Y:S01]  /*2760*/  FMUL R12, R2, R19 ;  /* 0x00000013020c7220 */ /* 0x000fe20000400000 */
[----:B------:R-:W-:-:S02]  /*2770*/  FFMA R31, R23, R14, R18 ;  /* 0x0000000e171f7223 */ /* 0x000fc40000000012 */
[----:B------:R-:W-:Y:S01]  /*2780*/  FFMA R30, R25, R30, R26 ;  /* 0x0000001e191e7223 */ /* 0x000fe2000000001a */
[----:B------:R-:W-:-:S04]  /*2790*/  FFMA R33, R12, R13, R17 ;  /* 0x0000000d0c217223 */ /* 0x000fc80000000011 */
[----:B------:R-:W-:Y:S02]  /*27a0*/  F2FP.BF16.PACK_AB R37, R30, R31 ;  /* 0x0000001f1e25723e */ /* 0x000fe400000010ff */
[----:B------:R-:W-:-:S05]  /*27b0*/  F2FP.BF16.PACK_AB R36, R33, R32 ;  /* 0x000000202124723e */ /* 0x000fca00000010ff */
[----:B------:R0:W-:Y:S01]  /*27c0*/  @!P3 STG.E.64 [R34.64], R36 ;  /* 0x000000242200b986 */ /* 0x0001e2000c101b04 */
[----:B------:R-:W-:-:S03]  /*27d0*/  PLOP3.LUT P3, PT, PT, PT, UP0, 0x80, 0x0 ;  /* 0x000000000000781c */ /* 0x000fc60003f6f008 */
[----:B------:R-:W0:Y:S01]  /*27e0*/  LDG.E.EL.64 R22, [R20.64+0x6800] ;  /* 0x0068000414167981 */ /* 0x000e22000c2e1b00 */
[----:B------:R-:W-:-:S03]  /*27f0*/  CS2R R26, SRZ ;  /* 0x00000000001a7805 */ /* 0x000fc6000001ff00 */
[----:B------:R-:W2:Y:S01]  /*2800*/  LDG.E.EL.64 R24, [R20.64+0x5000] ;  /* 0x0050000414187981 */ /* 0x000ea2000c2e1b00 */
[----:B------:R-:W-:-:S03]  /*2810*/  IMAD.WIDE R28, R4, R3, c[0x0][0x1a0] ;  /* 0x00006800041c7625 */ /* 0x000fc600078e0203 */
[----:B------:R1:W3:Y:S04]  /*2820*/  LDG.E.EL.128 R16, [R10.64+0xa000] ;  /* 0x00a000040a107981 */ /* 0x0002e8000c2e1d00 */
[----:B------:R4:W5:Y:S04]  /*2830*/  @!P3 LDG.E.EF.64 R26, [R28.64] ;  /* 0x000000041c1ab981 */ /* 0x000968000c0e1b00 */
[----:B------:R1:W5:Y:S01]  /*2840*/  LDG.E.EL.128 R12, [R10.64+0xd000] ;  /* 0x00d000040a0c7981 */ /* 0x000362000c2e1d00 */
[----:B------:R-:W-:Y:S02]  /*2850*/  PLOP3.LUT P3, PT, PT, PT, UP0, 0x80, 0x0 ;  /* 0x000000000000781c */ /* 0x000fe40003f6f008 */
[----:B------:R-:W-:-:S02]  /*2860*/  PLOP3.LUT P4, PT, PT, PT, UP0, 0x80, 0x0 ;  /* 0x000000000000781c */ /* 0x000fc40003f8f008 */
[----:B----4-:R-:W-:Y:S01]  /*2870*/  IADD3 R28, R6, 0x800, RZ ;  /* 0x00000800061c7810 */ /* 0x010fe20007ffe0ff */
[----:B------:R-:W-:-:S04]  /*2880*/  IMAD.WIDE R38, R4, R3, c[0x0][0x1a8] ;  /* 0x00006a0004267625 */ /* 0x000fc800078e0203 */
[C---:B0-----:R-:W-:Y:S01]  /*2890*/  IMAD.U32 R37, R23.reuse, 0x10000, RZ ;  /* 0x0001000017257824 */ /* 0x041fe200078e00ff */
[----:B------:R-:W-:Y:S02]  /*28a0*/  PRMT R34, R23, 0x7632, R34 ;  /* 0x0000763217227816 */ /* 0x000fe40000000022 */
[----:B--2---:R-:W-:Y:S01]  /*28b0*/  PRMT R23, R24, 0x7632, R23 ;  /* 0x0000763218177816 */ /* 0x004fe20000000017 */
[C---:B------:R-:W-:Y:S01]  /*28c0*/  IMAD.U32 R35, R22.reuse, 0x10000, RZ ;  /* 0x0001000016237824 */ /* 0x040fe200078e00ff */
[----:B------:R-:W-:Y:S01]  /*28d0*/  PRMT R22, R22, 0x7632, R22 ;  /* 0x0000763216167816 */ /* 0x000fe20000000016 */
[----:B-1----:R-:W-:Y:S02]  /*28e0*/  IMAD.U32 R11, R24, 0x10000, RZ ;  /* 0x00010000180b7824 */ /* 0x002fe400078e00ff */
[----:B------:R-:W-:Y:S02]  /*28f0*/  IMAD.U32 R10, R23, 0x10000, RZ ;  /* 0x00010000170a7824 */ /* 0x000fe400078e00ff */
[----:B------:R-:W-:Y:S01]  /*2900*/  IMAD.U32 R29, R25, 0x10000, RZ ;  /* 0x00010000191d7824 */ /* 0x000fe200078e00ff */
[----:B---3--:R-:W-:Y:S01]  /*2910*/  FADD R16, R16, R11 ;  /* 0x0000000b10107221 */ /* 0x008fe20000000000 */
[----:B------:R-:W-:Y:S01]  /*2920*/  IMAD.U32 R22, R22, 0x10000, RZ ;  /* 0x0001000016167824 */ /* 0x000fe200078e00ff */
[----:B------:R-:W-:Y:S01]  /*2930*/  FADD R17, R17, R10 ;  /* 0x0000000a11117221 */ /* 0x000fe20000000000 */
[----:B-----5:R-:W-:Y:S01]  /*2940*/  IMAD.U32 R11, R26, 0x10000, RZ ;  /* 0x000100001a0b7824 */ /* 0x020fe200078e00ff */
[----:B------:R-:W-:-:S02]  /*2950*/  PRMT R25, R25, 0x7632, R25 ;  /* 0x0000763219197816 */ /* 0x000fc40000000019 */
[----:B------:R-:W-:Y:S02]  /*2960*/  PRMT R26, R26, 0x7632, R26 ;  /* 0x000076321a1a7816 */ /* 0x000fe4000000001a */
[----:B------:R-:W-:Y:S01]  /*2970*/  PRMT R10, R27, 0x7632, R10 ;  /* 0x000076321b0a7816 */ /* 0x000fe2000000000a */
[----:B------:R-:W-:Y:S01]  /*2980*/  FADD R13, R13, R22 ;  /* 0x000000160d0d7221 */ /* 0x000fe20000000000 */
[----:B------:R-:W-:Y:S01]  /*2990*/  FADD R23, -R0, R11 ;  /* 0x0000000b00177221 */ /* 0x000fe20000000100 */
[----:B------:R-:W-:Y:S02]  /*29a0*/  IMAD.U32 R22, R25, 0x10000, RZ ;  /* 0x0001000019167824 */ /* 0x000fe400078e00ff */
[----:B------:R-:W-:Y:S02]  /*29b0*/  IMAD.U32 R34, R34, 0x10000, RZ ;  /* 0x0001000022227824 */ /* 0x000fe400078e00ff */
[----:B------:R-:W-:Y:S02]  /*29c0*/  IMAD.U32 R27, R27, 0x10000, RZ ;  /* 0x000100001b1b7824 */ /* 0x000fe400078e00ff */
[----:B------:R-:W-:-:S02]  /*29d0*/  IMAD.U32 R11, R26, 0x10000, RZ ;  /* 0x000100001a0b7824 */ /* 0x000fc400078e00ff */
[----:B------:R-:W-:Y:S01]  /*29e0*/  IMAD.U32 R25, R10, 0x10000, RZ ;  /* 0x000100000a197824 */ /* 0x000fe200078e00ff */
[----:B------:R-:W-:Y:S01]  /*29f0*/  FADD R12, R12, R35 ;  /* 0x000000230c0c7221 */ /* 0x000fe20000000000 */
[----:B------:R-:W-:Y:S01]  /*2a00*/  FADD R14, R14, R37 ;  /* 0x000000250e0e7221 */ /* 0x000fe20000000000 */
[----:B------:R-:W-:Y:S01]  /*2a10*/  FADD R15, R15, R34 ;  /* 0x000000220f0f7221 */ /* 0x000fe20000000000 */
[C---:B------:R-:W-:Y:S01]  /*2a20*/  FADD R27, -R0.reuse, R27 ;  /* 0x0000001b001b7221 */ /* 0x040fe20000000100 */
[C---:B------:R-:W-:Y:S01]  /*2a30*/  FADD R11, -R0.reuse, R11 ;  /* 0x0000000b000b7221 */ /* 0x040fe20000000100 */
[----:B------:R-:W-:Y:S01]  /*2a40*/  FADD R25, -R0, R25 ;  /* 0x0000001900197221 */ /* 0x000fe20000000100 */
[----:B------:R-:W-:Y:S01]  /*2a50*/  FADD R18, R18, R29 ;  /* 0x0000001d12127221 */ /* 0x000fe20000000000 */
[----:B------:R-:W-:Y:S01]  /*2a60*/  FMUL R23, R2, R23 ;  /* 0x0000001702177220 */ /* 0x000fe20000400000 */
[----:B------:R-:W-:Y:S01]  /*2a70*/  FADD R12, R12, 1 ;  /* 0x3f8000000c0c7421 */ /* 0x000fe20000000000 */
[----:B------:R-:W-:Y:S01]  /*2a80*/  FADD R22, R19, R22 ;  /* 0x0000001613167221 */ /* 0x000fe20000000000 */
[----:B------:R-:W-:Y:S01]  /*2a90*/  FMUL R27, R2, R27 ;  /* 0x0000001b021b7220 */ /* 0x000fe20000400000 */
[----:B------:R-:W-:Y:S01]  /*2aa0*/  FADD R14, R14, 1 ;  /* 0x3f8000000e0e7421 */ /* 0x000fe20000000000 */
[C---:B------:R-:W-:Y:S01]  /*2ab0*/  FMUL R10, R2.reuse, R11 ;  /* 0x0000000b020a7220 */ /* 0x040fe20000400000 */
[----:B------:R-:W-:Y:S01]  /*2ac0*/  FMUL R25, R2, R25 ;  /* 0x0000001902197220 */ /* 0x000fe20000400000 */
[----:B------:R-:W-:Y:S01]  /*2ad0*/  FADD R13, R13, 1 ;  /* 0x3f8000000d0d7421 */ /* 0x000fe20000000000 */
[----:B------:R-:W-:Y:S01]  /*2ae0*/  FADD R36, R15, 1 ;  /* 0x3f8000000f247421 */ /* 0x000fe20000000000 */
[----:B------:R-:W-:Y:S01]  /*2af0*/  FFMA R34, R23, R12, R16 ;  /* 0x0000000c17227223 */ /* 0x000fe20000000010 */
[----:B------:R-:W-:Y:S01]  /*2b00*/  FFMA R35, R27, R14, R18 ;  /* 0x0000000e1b237223 */ /* 0x000fe20000000012 */
[----:B------:R-:W-:Y:S01]  /*2b10*/  FFMA R37, R10, R13, R17 ;  /* 0x0000000d0a257223 */ /* 0x000fe20000000011 */
[----:B------:R-:W-:Y:S01]  /*2b20*/  FFMA R36, R25, R36, R22 ;  /* 0x0000002419247223 */ /* 0x000fe20000000016 */
[----:B------:R-:W-:Y:S01]  /*2b30*/  CS2R R10, SRZ ;  /* 0x00000000000a7805 */ /* 0x000fe2000001ff00 */
[----:B------:R-:W-:-:S02]  /*2b40*/  IMAD.WIDE R28, R28, R3, c[0x0][0x1a0] ;  /* 0x000068001c1c7625 */ /* 0x000fc400078e0203 */
[----:B------:R-:W-:Y:S02]  /*2b50*/  F2FP.BF16.PACK_AB R40, R37, R34 ;  /* 0x000000222528723e */ /* 0x000fe400000010ff */
[----:B------:R-:W-:Y:S01]  /*2b60*/  F2FP.BF16.PACK_AB R41, R36, R35 ;  /* 0x000000232429723e */ /* 0x000fe200000010ff */
[----:B------:R-:W-:-:S04]  /*2b70*/  IMAD.MOV.U32 R26, RZ, RZ, 0x10 ;  /* 0x00000010ff1a7424 */ /* 0x000fc800078e00ff */
[----:B------:R0:W-:Y:S01]  /*2b80*/  @!P3 STG.E.64 [R38.64], R40 ;  /* 0x000000282600b986 */ /* 0x0001e2000c101b06 */
[----:B------:R-:W-:-:S03]  /*2b90*/  IMAD.WIDE.U32 R26, R7, R26, c[0x0][0x168] ;  /* 0x00005a00071a7625 */ /* 0x000fc600078e001a */
[----:B------:R1:W2:Y:S04]  /*2ba0*/  LDG.E.EL.64 R22, [R20.64+0x7000] ;  /* 0x0070000614167981 */ /* 0x0002a8000c2e1b00 */
[----:B------:R2:W3:Y:S04]  /*2bb0*/  @!P4 LDG.E.EF.64 R10, [R28.64] ;  /* 0x000000061c0ac981 */ /* 0x0004e8000c0e1b00 */
[----:B------:R1:W4:Y:S04]  /*2bc0*/  LDG.E.EL.64 R24, [R20.64+0x5800] ;  /* 0x0058000614187981 */ /* 0x000328000c2e1b00 */
[----:B------:R5:W4:Y:S04]  /*2bd0*/  LDG.E.EL.128 R12, [R26.64+0xe000] ;  /* 0x00e000061a0c7981 */ /* 0x000b28000c2e1d00 */
[----:B------:R5:W4:Y:S01]  /*2be0*/  LDG.E.EL.128 R16, [R26.64+0xb000] ;  /* 0x00b000061a107981 */ /* 0x000b22000c2e1d00 */
[----:B------:R-:W-:-:S02]  /*2bf0*/  FSETP.GT.AND P3, PT, R32, +INF , PT ;  /* 0x7f8000002000780b */ /* 0x000fc40003f64000 */
[----:B------:R-:W-:Y:S02]  /*2c00*/  PLOP3.LUT P5, PT, PT, PT, UP0, 0x40, 0x0 ;  /* 0x000000000000781c */ /* 0x000fe40003fae808 */
[----:B0-----:R-:W-:Y:S02]  /*2c10*/  FSEL R38, R32, +INF , !P3 ;  /* 0x7f80000020267808 */ /* 0x001fe40005800000 */
[C---:B------:R-:W-:Y:S02]  /*2c20*/  FSETP.GT.AND P4, PT, R31.reuse, +INF , PT ;  /* 0x7f8000001f00780b */ /* 0x040fe40003f84000 */
[----:B------:R-:W-:Y:S02]  /*2c30*/  PLOP3.LUT P3, PT, PT, PT, UP0, 0x80, 0x0 ;  /* 0x000000000000781c */ /* 0x000fe40003f6f008 */
[----:B------:R-:W-:Y:S02]  /*2c40*/  FSEL R38, R38, +INF , P5 ;  /* 0x7f80000026267808 */ /* 0x000fe40002800000 */
[----:B------:R-:W-:-:S02]  /*2c50*/  FSEL R39, R31, +INF , !P4 ;  /* 0x7f8000001f277808 */ /* 0x000fc40006000000 */
[CC--:B------:R-:W-:Y:S02]  /*2c60*/  FSETP.GEU.AND P5, PT, R38.reuse, R34.reuse, PT ;  /* 0x000000222600720b */ /* 0x0c0fe40003fae000 */
[C---:B------:R-:W-:Y:S02]  /*2c70*/  FSETP.GT.AND P4, PT, R33.reuse, +INF , PT ;  /* 0x7f8000002100780b */ /* 0x040fe40003f84000 */
[----:B------:R-:W-:Y:S02]  /*2c80*/  PLOP3.LUT P6, PT, PT, PT, UP0, 0x40, 0x0 ;  /* 0x000000000000781c */ /* 0x000fe40003fce808 */
[C---:B-1----:R-:W-:Y:S02]  /*2c90*/  FSEL R21, R38.reuse, R34, !P5 ;  /* 0x0000002226157208 */ /* 0x042fe40006800000 */
[----:B------:R-:W-:Y:S02]  /*2ca0*/  FSETP.NAN.AND P5, PT, R38, R38, PT ;  /* 0x000000262600720b */ /* 0x000fe40003fa8000 */
[----:B-----5:R-:W-:-:S02]  /*2cb0*/  FSEL R26, R33, +INF , !P4 ;  /* 0x7f800000211a7808 */ /* 0x020fc40006000000 */
[----:B------:R-:W-:Y:S02]  /*2cc0*/  FSEL R20, R39, +INF , P6 ;  /* 0x7f80000027147808 */ /* 0x000fe40003000000 */
[----:B------:R-:W-:Y:S02]  /*2cd0*/  PLOP3.LUT P4, PT, PT, PT, UP0, 0x40, 0x0 ;  /* 0x000000000000781c */ /* 0x000fe40003f8e808 */
[----:B------:R-:W-:Y:S02]  /*2ce0*/  @!P3 FSEL R38, R38, R21, P5 ;  /* 0x000000152626b208 */ /* 0x000fe40002800000 */
[----:B------:R-:W-:Y:S02]  /*2cf0*/  FSETP.GEU.AND P5, PT, R20, R35, PT ;  /* 0x000000231400720b */ /* 0x000fe40003fae000 */
[----:B------:R-:W-:Y:S02]  /*2d00*/  FSEL R26, R26, +INF , P4 ;  /* 0x7f8000001a1a7808 */ /* 0x000fe40002000000 */
[----:B------:R-:W-:-:S02]  /*2d10*/  PLOP3.LUT P4, PT, PT, PT, UP0, 0x80, 0x0 ;  /* 0x000000000000781c */ /* 0x000fc40003f8f008 */
[----:B------:R-:W-:Y:S02]  /*2d20*/  PLOP3.LUT P3, PT, PT, PT, UP0, 0x80, 0x0 ;  /* 0x000000000000781c */ /* 0x000fe40003f6f008 */
[----:B------:R-:W-:Y:S02]  /*2d30*/  FSEL R27, R20, R35, !P5 ;  /* 0x00000023141b7208 */ /* 0x000fe40006800000 */
[----:B------:R-:W-:-:S04]  /*2d40*/  FSETP.GEU.AND P5, PT, R26, R37, PT ;  /* 0x000000251a00720b */ /* 0x000fc80003fae000 */
[C---:B------:R-:W-:Y:S02]  /*2d50*/  FSEL R21, R26.reuse, R37, !P5 ;  /* 0x000000251a157208 */ /* 0x040fe40006800000 */
[----:B------:R-:W-:Y:S02]  /*2d60*/  FSETP.NAN.AND P5, PT, R26, R26, PT ;  /* 0x0000001a1a00720b */ /* 0x000fe40003fa8000 */
[----:B------:R-:W-:Y:S02]  /*2d70*/  FSETP.NAN.AND P6, PT, R20, R20, PT ;  /* 0x000000141400720b */ /* 0x000fe40003fc8000 */
[----:B------:R-:W-:Y:S02]  /*2d80*/  @!P4 FSEL R26, R26, R21, P5 ;  /* 0x000000151a1ac208 */ /* 0x000fe40002800000 */
[----:B------:R-:W-:Y:S02]  /*2d90*/  @!P3 FSEL R20, R20, R27, P6 ;  /* 0x0000001b1414b208 */ /* 0x000fe40003000000 */
[----:B------:R-:W-:-:S02]  /*2da0*/  PLOP3.LUT P3, PT, PT, PT, UP0, 0x80, 0x0 ;  /* 0x000000000000781c */ /* 0x000fc40003f6f008 */
[----:B------:R-:W-:Y:S02]  /*2db0*/  PLOP3.LUT P4, PT, PT, PT, UP0, 0x80, 0x0 ;  /* 0x000000000000781c */ /* 0x000fe40003f8f008 */
[----:B------:R-:W-:Y:S01]  /*2dc0*/  FSETP.NAN.AND P5, PT, R38, R38, PT ;  /* 0x000000262600720b */ /* 0x000fe20003fa8000 */
[C---:B--2---:R-:W-:Y:S01]  /*2dd0*/  IMAD.U32 R29, R22.reuse, 0x10000, RZ ;  /* 0x00010000161d7824 */ /* 0x044fe200078e00ff */
[----:B------:R-:W-:Y:S02]  /*2de0*/  PRMT R22, R22, 0x7632, R22 ;  /* 0x0000763216167816 */ /* 0x000fe40000000016 */
[----:B---3--:R-:W-:Y:S02]  /*2df0*/  PRMT R21, R10, 0x7632, R21 ;  /* 0x000076320a157816 */ /* 0x008fe40000000015 */
[----:B----4-:R-:W-:Y:S01]  /*2e00*/  PRMT R27, R24, 0x7632, R27 ;  /* 0x00007632181b7816 */ /* 0x010fe2000000001b */
[----:B------:R-:W-:Y:S02]  /*2e10*/  IMAD.U32 R22, R22, 0x10000, RZ ;  /* 0x0001000016167824 */ /* 0x000fe400078e00ff */
[----:B------:R-:W-:Y:S01]  /*2e20*/  IMAD.U32 R21, R21, 0x10000, RZ ;  /* 0x0001000015157824 */ /* 0x000fe200078e00ff */
[----:B------:R-:W-:Y:S01]  /*2e30*/  FADD R12, R12, R29 ;  /* 0x0000001d0c0c7221 */ /* 0x000fe20000000000 */
[----:B------:R-:W-:-:S02]  /*2e40*/  IMAD.U32 R29, R24, 0x10000, RZ ;  /* 0x00010000181d7824 */ /* 0x000fc400078e00ff */
[----:B------:R-:W-:Y:S01]  /*2e50*/  IMAD.U32 R24, R27, 0x10000, RZ ;  /* 0x000100001b187824 */ /* 0x000fe200078e00ff */
[----:B------:R-:W-:Y:S01]  /*2e60*/  FADD R22, R13, R22 ;  /* 0x000000160d167221 */ /* 0x000fe20000000000 */
[----:B------:R-:W-:Y:S01]  /*2e70*/  IMAD.U32 R27, R10, 0x10000, RZ ;  /* 0x000100000a1b7824 */ /* 0x000fe200078e00ff */
[----:B------:R-:W-:Y:S01]  /*2e80*/  FADD R21, -R0, R21 ;  /* 0x0000001500157221 */ /* 0x000fe20000000100 */
[----:B------:R-:W-:Y:S01]  /*2e90*/  FADD R13, R16, R29 ;  /* 0x0000001d100d7221 */ /* 0x000fe20000000000 */
[----:B------:R-:W-:Y:S01]  /*2ea0*/  FADD R29, R17, R24 ;  /* 0x00000018111d7221 */ /* 0x000fe20000000000 */
[----:B------:R-:W-:Y:S01]  /*2eb0*/  FADD R27, -R0, R27 ;  /* 0x0000001b001b7221 */ /* 0x000fe20000000100 */
[----:B------:R-:W-:Y:S01]  /*2ec0*/  FMUL R10, R2, R21 ;  /* 0x00000015020a7220 */ /* 0x000fe20000400000 */
[----:B------:R-:W-:Y:S01]  /*2ed0*/  FADD R17, R22, 1 ;  /* 0x3f80000016117421 */ /* 0x000fe20000000000 */
[----:B------:R-:W-:Y:S01]  /*2ee0*/  FADD R12, R12, 1 ;  /* 0x3f8000000c0c7421 */ /* 0x000fe20000000000 */
[----:B------:R-:W-:-:S02]  /*2ef0*/  FMUL R16, R2, R27 ;  /* 0x0000001b02107220 */ /* 0x000fc40000400000 */
[----:B------:R-:W-:Y:S02]  /*2f00*/  FFMA R10, R10, R17, R29 ;  /* 0x000000110a0a7223 */ /* 0x000fe4000000001d */
[----:B------:R-:W-:Y:S01]  /*2f10*/  FFMA R13, R16, R12, R13 ;  /* 0x0000000c100d7223 */ /* 0x000fe2000000000d */
[C---:B------:R-:W-:Y:S01]  /*2f20*/  PRMT R12, R11.reuse, 0x7632, R12 ;  /* 0x000076320b0c7816 */ /* 0x040fe2000000000c */
[----:B------:R-:W-:Y:S01]  /*2f30*/  IMAD.U32 R11, R11, 0x10000, RZ ;  /* 0x000100000b0b7824 */ /* 0x000fe200078e00ff */
[-C--:B------:R-:W-:Y:S01]  /*2f40*/  FSETP.GEU.AND P6, PT, R26, R10.reuse, PT ;  /* 0x0000000a1a00720b */ /* 0x080fe20003fce000 */
[----:B------:R-:W-:Y:S02]  /*2f50*/  IMAD.U32 R39, R23, 0x10000, RZ ;  /* 0x0001000017277824 */ /* 0x000fe400078e00ff */
[----:B------:R-:W-:Y:S01]  /*2f60*/  FADD R11, -R0, R11 ;  /* 0x0000000b000b7221 */ /* 0x000fe20000000100 */
[----:B------:R-:W-:Y:S02]  /*2f70*/  FSEL R21, R26, R10, !P6 ;  /* 0x0000000a1a157208 */ /* 0x000fe40007000000 */
[----:B------:R-:W-:Y:S01]  /*2f80*/  FSETP.GEU.AND P6, PT, R38, R13, PT ;  /* 0x0000000d2600720b */ /* 0x000fe20003fce000 */
[----:B------:R-:W-:Y:S01]  /*2f90*/  IMAD.U32 R41, R25, 0x10000, RZ ;  /* 0x0001000019297824 */ /* 0x000fe200078e00ff */
[----:B------:R-:W-:Y:S01]  /*2fa0*/  FADD R14, R14, R39 ;  /* 0x000000270e0e7221 */ /* 0x000fe20000000000 */
[----:B------:R-:W-:Y:S01]  /*2fb0*/  IMAD.U32 R17, R12, 0x10000, RZ ;  /* 0x000100000c117824 */ /* 0x000fe200078e00ff */
[----:B------:R-:W-:Y:S01]  /*2fc0*/  FMUL R12, R2, R11 ;  /* 0x0000000b020c7220 */ /* 0x000fe20000400000 */
[----:B------:R-:W-:Y:S01]  /*2fd0*/  FSEL R11, R38, R13, !P6 ;  /* 0x0000000d260b7208 */ /* 0x000fe20007000000 */
[----:B------:R-:W-:Y:S01]  /*2fe0*/  FADD R41, R18, R41 ;  /* 0x0000002912297221 */ /* 0x000fe20000000000 */
[----:B------:R-:W-:Y:S01]  /*2ff0*/  FSETP.NAN.AND P6, PT, R26, R26, PT ;  /* 0x0000001a1a00720b */ /* 0x000fe20003fc8000 */
[----:B------:R-:W-:Y:S01]  /*3000*/  FADD R29, R14, 1 ;  /* 0x3f8000000e1d7421 */ /* 0x000fe20000000000 */
[----:B------:R-:W-:Y:S01]  /*3010*/  FADD R27, -R0, R17 ;  /* 0x00000011001b7221 */ /* 0x000fe20000000100 */
[----:B------:R-:W-:-:S02]  /*3020*/  @!P3 FSEL R38, R38, R11, P5 ;  /* 0x0000000b2626b208 */ /* 0x000fc40002800000 */
[----:B------:R-:W-:Y:S01]  /*3030*/  @!P4 FSEL R26, R26, R21, P6 ;  /* 0x000000151a1ac208 */ /* 0x000fe20003000000 */
[----:B------:R-:W-:Y:S01]  /*3040*/  FFMA R17, R12, R29, R41 ;  /* 0x0000001d0c117223 */ /* 0x000fe20000000029 */
[C---:B------:R-:W-:Y:S02]  /*3050*/  FSETP.GT.AND P4, PT, R30.reuse, +INF , PT ;  /* 0x7f8000001e00780b */ /* 0x040fe40003f84000 */
[----:B------:R-:W-:Y:S01]  /*3060*/  PLOP3.LUT P3, PT, PT, PT, UP0, 0x80, 0x0 ;  /* 0x000000000000781c */ /* 0x000fe20003f6f008 */
[----:B------:R-:W-:Y:S01]  /*3070*/  IMAD.MOV.U32 R11, RZ, RZ, R38 ;  /* 0x000000ffff0b7224 */ /* 0x000fe200078e0026 */
[----:B------:R-:W-:Y:S02]  /*3080*/  PLOP3.LUT P6, PT, PT, PT, UP0, 0x40, 0x0 ;  /* 0x000000000000781c */ /* 0x000fe40003fce808 */
[----:B------:R-:W-:Y:S02]  /*3090*/  FSEL R0, R30, +INF , !P4 ;  /* 0x7f8000001e007808 */ /* 0x000fe40006000000 */
[----:B------:R-:W-:-:S02]  /*30a0*/  FSETP.GEU.AND P5, PT, R20, R17, PT ;  /* 0x000000111400720b */ /* 0x000fc40003fae000 */
[----:B------:R-:W-:Y:S02]  /*30b0*/  PRMT R23, R23, 0x7632, R23 ;  /* 0x0000763217177816 */ /* 0x000fe40000000017 */
[----:B------:R-:W-:Y:S02]  /*30c0*/  FSEL R21, R0, +INF , P6 ;  /* 0x7f80000000157808 */ /* 0x000fe40003000000 */
[C---:B------:R-:W-:Y:S02]  /*30d0*/  FSETP.NAN.AND P6, PT, R20.reuse, R20, PT ;  /* 0x000000141400720b */ /* 0x040fe40003fc8000 */
[----:B------:R-:W-:Y:S02]  /*30e0*/  FSEL R29, R20, R17, !P5 ;  /* 0x00000011141d7208 */ /* 0x000fe40006800000 */
[----:B------:R-:W-:Y:S01]  /*30f0*/  FSETP.GEU.AND P5, PT, R11, R26, PT ;  /* 0x0000001a0b00720b */ /* 0x000fe20003fae000 */
[----:B------:R-:W-:Y:S01]  /*3100*/  IMAD.U32 R0, R23, 0x10000, RZ ;  /* 0x0001000017007824 */ /* 0x000fe200078e00ff */
[----:B------:R-:W-:-:S02]  /*3110*/  PLOP3.LUT P4, PT, PT, PT, UP0, 0x80, 0x0 ;  /* 0x000000000000781c */ /* 0x000fc40003f8f008 */
[----:B------:R-:W-:Y:S02]  /*3120*/  PRMT R25, R25, 0x7632, R25 ;  /* 0x0000763219197816 */ /* 0x000fe40000000019 */
[----:B------:R-:W-:Y:S02]  /*3130*/  @!P3 FSEL R20, R20, R29, P6 ;  /* 0x0000001d1414b208 */ /* 0x000fe40003000000 */
[-C--:B------:R-:W-:Y:S01]  /*3140*/  FSETP.GEU.AND P3, PT, R21, R36.reuse, PT ;  /* 0x000000241500720b */ /* 0x080fe20003f6e000 */
[----:B------:R-:W-:Y:S01]  /*3150*/  FADD R15, R15, R0 ;  /* 0x000000000f0f7221 */ /* 0x000fe20000000000 */
[----:B------:R-:W-:Y:S02]  /*3160*/  IMAD.U32 R12, R25, 0x10000, RZ ;  /* 0x00010000190c7824 */ /* 0x000fe400078e00ff */
[----:B------:R-:W-:Y:S02]  /*3170*/  FSEL R0, R21, R36, !P3 ;  /* 0x0000002415007208 */ /* 0x000fe40005800000 */
[----:B------:R-:W-:Y:S01]  /*3180*/  FSETP.NAN.AND P3, PT, R11, R11, PT ;  /* 0x0000000b0b00720b */ /* 0x000fe20003f68000 */
[----:B------:R-:W-:Y:S01]  /*3190*/  FMUL R27, R2, R27 ;  /* 0x0000001b021b7220 */ /* 0x000fe20000400000 */
[----:B------:R-:W-:Y:S01]  /*31a0*/  FSETP.NAN.AND P6, PT, R21, R21, PT ;  /* 0x000000151500720b */ /* 0x000fe20003fc8000 */
[----:B------:R-:W-:Y:S01]  /*31b0*/  FADD R12, R19, R12 ;  /* 0x0000000c130c7221 */ /* 0x000fe20000000000 */
[----:B------:R-:W-:Y:S01]  /*31c0*/  FADD R2, R15, 1 ;  /* 0x3f8000000f027421 */ /* 0x000fe20000000000 */
[----:B------:R-:W-:-:S02]  /*31d0*/  @P5 FSEL R11, R11, R26, P3 ;  /* 0x0000001a0b0b5208 */ /* 0x000fc40001800000 */
[----:B------:R-:W-:Y:S01]  /*31e0*/  @!P4 FSEL R21, R21, R0, P6 ;  /* 0x000000001515c208 */ /* 0x000fe20003000000 */
[----:B------:R-:W-:Y:S01]  /*31f0*/  FFMA R0, R27, R2, R12 ;  /* 0x000000021b007223 */ /* 0x000fe2000000000c */
[----:B------:R-:W-:Y:S02]  /*3200*/  PLOP3.LUT P3, PT, PT, PT, UP0, 0x80, 0x0 ;  /* 0x000000000000781c */ /* 0x000fe40003f6f008 */
[----:B------:R-:W-:Y:S02]  /*3210*/  FSETP.GEU.AND P4, PT, R11, R20, PT ;  /* 0x000000140b00720b */ /* 0x000fe40003f8e000 */
[CC--:B------:R-:W-:Y:S02]  /*3220*/  FSETP.GEU.AND P6, PT, R21.reuse, R0.reuse, PT ;  /* 0x000000001500720b */ /* 0x0c0fe40003fce000 */
[C---:B------:R-:W-:Y:S02]  /*3230*/  FSETP.NAN.AND P5, PT, R21.reuse, R21, PT ;  /* 0x000000151500720b */ /* 0x040fe40003fa8000 */
[----:B------:R-:W-:-:S02]  /*3240*/  FSEL R2, R21, R0, !P6 ;  /* 0x0000000015027208 */ /* 0x000fc40007000000 */
[----:B------:R-:W-:-:S03]  /*3250*/  FSETP.NAN.AND P6, PT, R11, R11, PT ;  /* 0x0000000b0b00720b */ /* 0x000fc60003fc8000 */
[----:B------:R-:W-:Y:S02]  /*3260*/  @!P3 FSEL R21, R21, R2, P5 ;  /* 0x000000021515b208 */ /* 0x000fe40002800000 */
[----:B------:R-:W-:-:S04]  /*3270*/  @P4 FSEL R11, R11, R20, P6 ;  /* 0x000000140b0b4208 */ /* 0x000fc80003000000 */
[C---:B------:R-:W-:Y:S02]  /*3280*/  FSETP.GEU.AND P4, PT, R11.reuse, R21, PT ;  /* 0x000000150b00720b */ /* 0x040fe40003f8e000 */
[----:B------:R-:W-:-:S11]  /*3290*/  FSETP.NAN.AND P3, PT, R11, R11, PT ;  /* 0x0000000b0b00720b */ /* 0x000fd60003f68000 */
[----:B------:R-:W-:-:S05]  /*32a0*/  @P4 FSEL R11, R11, R21, P3 ;  /* 0x000000150b0b4208 */ /* 0x000fca0001800000 */
[----:B------:R-:W0:Y:S01]  /*32b0*/  SHFL.BFLY PT, R2, R11, 0x10, 0x1f ;  /* 0x0e001f000b027f89 */ /* 0x000e2200000e0000 */
[C---:B------:R-:W-:Y:S02]  /*32c0*/  FSETP.NAN.AND P3, PT, R11.reuse, R11, PT ;  /* 0x0000000b0b00720b */ /* 0x040fe40003f68000 */
[----:B0-----:R-:W-:-:S11]  /*32d0*/  FSETP.GEU.AND P4, PT, R11, R2, PT ;  /* 0x000000020b00720b */ /* 0x001fd60003f8e000 */
[----:B------:R-:W-:-:S05]  /*32e0*/  @!P3 FSEL R11, R11, R2, !P4 ;  /* 0x000000020b0bb208 */ /* 0x000fca0006000000 */
[----:B------:R-:W0:Y:S01]  /*32f0*/  SHFL.BFLY PT, R2, R11, 0x8, 0x1f ;  /* 0x0d001f000b027f89 */ /* 0x000e2200000e0000 */
[C---:B------:R-:W-:Y:S02]  /*3300*/  FSETP.GEU.AND P3, PT, R31.reuse, -INF , PT ;  /* 0xff8000001f00780b */ /* 0x040fe40003f6e000 */
[----:B------:R-:W-:Y:S02]  /*3310*/  PLOP3.LUT P4, PT, PT, PT, UP0, 0x40, 0x0 ;  /* 0x000000000000781c */ /* 0x000fe40003f8e808 */
[----:B------:R-:W-:Y:S02]  /*3320*/  FSEL R31, R31, -INF , P3 ;  /* 0xff8000001f1f7808 */ /* 0x000fe40001800000 */
[----:B------:R-:W-:Y:S02]  /*3330*/  PLOP3.LUT P5, PT, PT, PT, UP0, 0x80, 0x0 ;  /* 0x000000000000781c */ /* 0x000fe40003faf008 */
[----:B------:R-:W-:-:S04]  /*3340*/  FSEL R12, R31, -INF , P4 ;  /* 0xff8000001f0c7808 */ /* 0x000fc80002000000 */
[CC--:B------:R-:W-:Y:S02]  /*3350*/  FSETP.GT.AND P6, PT, R12.reuse, R35.reuse, PT ;  /* 0x000000230c00720b */ /* 0x0c0fe40003fc4000 */
[----:B------:R-:W-:Y:S02]  /*3360*/  FSETP.GEU.AND P4, PT, R33, -INF , PT ;  /* 0xff8000002100780b */ /* 0x000fe40003f8e000 */
[C---:B------:R-:W-:Y:S02]  /*3370*/  FSEL R35, R12.reuse, R35, P6 ;  /* 0x000000230c237208 */ /* 0x040fe40003000000 */
[----:B------:R-:W-:Y:S02]  /*3380*/  FSETP.NAN.AND P6, PT, R12, R12, PT ;  /* 0x0000000c0c00720b */ /* 0x000fe40003fc8000 */
[----:B0-----:R-:W-:Y:S02]  /*3390*/  FSETP.GEU.AND P3, PT, R11, R2, PT ;  /* 0x000000020b00720b */ /* 0x001fe40003f6e000 */
[----:B------:R-:W-:-:S02]  /*33a0*/  FSEL R33, R33, -INF , P4 ;  /* 0xff80000021217808 */ /* 0x000fc40002000000 */
[----:B------:R-:W-:Y:S02]  /*33b0*/  @!P5 FSEL R12, R12, R35, P6 ;  /* 0x000000230c0cd208 */ /* 0x000fe40003000000 */
[----:B------:R-:W-:Y:S02]  /*33c0*/  PLOP3.LUT P4, PT, PT, PT, UP0, 0x40, 0x0 ;  /* 0x000000000000781c */ /* 0x000fe40003f8e808 */
[----:B------:R-:W-:Y:S02]  /*33d0*/  FSETP.NAN.AND P6, PT, R11, R11, PT ;  /* 0x0000000b0b00720b */ /* 0x000fe40003fc8000 */
[----:B------:R-:W-:Y:S02]  /*33e0*/  PLOP3.LUT P5, PT, PT, PT, UP0, 0x80, 0x0 ;  /* 0x000000000000781c */ /* 0x000fe40003faf008 */
[----:B------:R-:W-:Y:S02]  /*33f0*/  FSEL R14, R33, -INF , P4 ;  /* 0xff800000210e7808 */ /* 0x000fe40002000000 */
[----:B------:R-:W-:-:S02]  /*3400*/  @P3 FSEL R11, R11, R2, P6 ;  /* 0x000000020b0b3208 */ /* 0x000fc40003000000 */
[----:B------:R-:W-:Y:S02]  /*3410*/  FSETP.GEU.AND P6, PT, R32, -INF , PT ;  /* 0xff8000002000780b */ /* 0x000fe40003fce000 */
[-C--:B------:R-:W-:Y:S02]  /*3420*/  FSETP.GT.AND P4, PT, R14, R37.reuse, PT ;  /* 0x000000250e00720b */ /* 0x080fe40003f84000 */
[----:B------:R-:W-:Y:S02]  /*3430*/  PLOP3.LUT P3, PT, PT, PT, UP0, 0x40, 0x0 ;  /* 0x000000000000781c */ /* 0x000fe40003f6e808 */
[----:B------:R-:W-:Y:S02]  /*3440*/  FSEL R32, R32, -INF , P6 ;  /* 0xff80000020207808 */ /* 0x000fe40003000000 */
[C---:B------:R-:W-:Y:S02]  /*3450*/  FSEL R37, R14.reuse, R37, P4 ;  /* 0x000000250e257208 */ /* 0x040fe40002000000 */
[----:B------:R-:W-:-:S02]  /*3460*/  FSETP.NAN.AND P4, PT, R14, R14, PT ;  /* 0x0000000e0e00720b */ /* 0x000fc40003f88000 */
[----:B------:R-:W-:Y:S02]  /*3470*/  FSEL R15, R32, -INF , P3 ;  /* 0xff800000200f7808 */ /* 0x000fe40001800000 */
[----:B------:R-:W-:Y:S02]  /*3480*/  PLOP3.LUT P3, PT, PT, PT, UP0, 0x80, 0x0 ;  /* 0x000000000000781c */ /* 0x000fe40003f6f008 */
[----:B------:R-:W-:Y:S02]  /*3490*/  @!P5 FSEL R14, R14, R37, P4 ;  /* 0x000000250e0ed208 */ /* 0x000fe40002000000 */
[----:B------:R-:W-:Y:S02]  /*34a0*/  PLOP3.LUT P4, PT, PT, PT, UP0, 0x80, 0x0 ;  /* 0x000000000000781c */ /* 0x000fe40003f8f008 */
[----:B------:R-:W-:Y:S01]  /*34b0*/  FSETP.GT.AND P6, PT, R15, R34, PT ;  /* 0x000000220f00720b */ /* 0x000fe20003fc4000 */
[----:B------:R-:W0:Y:S01]  /*34c0*/  SHFL.BFLY PT, R2, R11, 0x4, 0x1f ;  /* 0x0c801f000b027f89 */ /* 0x000e2200000e0000 */
[----:B------:R-:W-:-:S02]  /*34d0*/  FSETP.GT.AND P5, PT, R12, R17, PT ;  /* 0x000000110c00720b */ /* 0x000fc40003fa4000 */
[C---:B------:R-:W-:Y:S02]  /*34e0*/  FSEL R34, R15.reuse, R34, P6 ;  /* 0x000000220f227208 */ /* 0x040fe40003000000 */
[C---:B------:R-:W-:Y:S02]  /*34f0*/  FSETP.NAN.AND P6, PT, R15.reuse, R15, PT ;  /* 0x0000000f0f00720b */ /* 0x040fe40003fc8000 */
[C---:B------:R-:W-:Y:S02]  /*3500*/  FSEL R19, R12.reuse, R17, P5 ;  /* 0x000000110c137208 */ /* 0x040fe40002800000 */
[----:B------:R-:W-:Y:S02]  /*3510*/  FSETP.NAN.AND P5, PT, R12, R12, PT ;  /* 0x0000000c0c00720b */ /* 0x000fe40003fa8000 */
[----:B------:R-:W-:Y:S02]  /*3520*/  @!P3 FSEL R15, R15, R34, P6 ;  /* 0x000000220f0fb208 */ /* 0x000fe40003000000 */
[----:B------:R-:W-:-:S02]  /*3530*/  PLOP3.LUT P3, PT, PT, PT, UP0, 0x80, 0x0 ;  /* 0x000000000000781c */ /* 0x000fc40003f6f008 */
[----:B------:R-:W-:Y:S02]  /*3540*/  @!P4 FSEL R12, R12, R19, P5 ;  /* 0x000000130c0cc208 */ /* 0x000fe40002800000 */
[----:B------:R-:W-:Y:S02]  /*3550*/  PLOP3.LUT P4, PT, PT, PT, UP0, 0x80, 0x0 ;  /* 0x000000000000781c */ /* 0x000fe40003f8f008 */
[CC--:B------:R-:W-:Y:S02]  /*3560*/  FSETP.GT.AND P6, PT, R14.reuse, R10.reuse, PT ;  /* 0x0000000a0e00720b */ /* 0x0c0fe40003fc4000 */
[C---:B------:R-:W-:Y:S02]  /*3570*/  FSETP.GT.AND P5, PT, R15.reuse, R13, PT ;  /* 0x0000000d0f00720b */ /* 0x040fe40003fa4000 */
[----:B------:R-:W-:Y:S02]  /*3580*/  FSEL R19, R14, R10, P6 ;  /* 0x0000000a0e137208 */ /* 0x000fe40003000000 */
[----:B------:R-:W-:-:S02]  /*3590*/  FSETP.NAN.AND P6, PT, R15, R15, PT ;  /* 0x0000000f0f00720b */ /* 0x000fc40003fc8000 */
[C---:B------:R-:W-:Y:S02]  /*35a0*/  FSEL R16, R15.reuse, R13, P5 ;  /* 0x0000000d0f107208 */ /* 0x040fe40002800000 */
[C---:B------:R-:W-:Y:S02]  /*35b0*/  FSETP.NAN.AND P5, PT, R14.reuse, R14, PT ;  /* 0x0000000e0e00720b */ /* 0x040fe40003fa8000 */
[----:B------:R-:W-:Y:S02]  /*35c0*/  @!P3 FSEL R15, R15, R16, P6 ;  /* 0x000000100f0fb208 */ /* 0x000fe40003000000 */
[----:B0-----:R-:W-:Y:S02]  /*35d0*/  FSETP.GEU.AND P3, PT, R11, R2, PT ;  /* 0x000000020b00720b */ /* 0x001fe40003f6e000 */
[----:B------:R-:W-:Y:S01]  /*35e0*/  @!P4 FSEL R14, R14, R19, P5 ;  /* 0x000000130e0ec208 */ /* 0x000fe20002800000 */
[----:B------:R-:W-:Y:S01]  /*35f0*/  IMAD.MOV.U32 R19, RZ, RZ, R15 ;  /* 0x000000ffff137224 */ /* 0x000fe200078e000f */
[----:B------:R-:W-:-:S02]  /*3600*/  FSETP.GEU.AND P4, PT, R30, -INF , PT ;  /* 0xff8000001e00780b */ /* 0x000fc40003f8e000 */
[----:B------:R-:W-:Y:S02]  /*3610*/  PLOP3.LUT P5, PT, PT, PT, UP0, 0x40, 0x0 ;  /* 0x000000000000781c */ /* 0x000fe40003fae808 */
[----:B------:R-:W-:Y:S02]  /*3620*/  FSEL R30, R30, -INF , P4 ;  /* 0xff8000001e1e7808 */ /* 0x000fe40002000000 */
[----:B------:R-:W-:Y:S02]  /*3630*/  FSETP.GT.AND P4, PT, R19, R14, PT ;  /* 0x0000000e1300720b */ /* 0x000fe40003f84000 */
[----:B------:R-:W-:Y:S02]  /*3640*/  FSETP.NAN.AND P6, PT, R11, R11, PT ;  /* 0x0000000b0b00720b */ /* 0x000fe40003fc8000 */
[----:B------:R-:W-:Y:S02]  /*3650*/  FSEL R15, R30, -INF , P5 ;  /* 0xff8000001e0f7808 */ /* 0x000fe40002800000 */
[----:B------:R-:W-:-:S02]  /*3660*/  PLOP3.LUT P5, PT, PT, PT, UP0, 0x80, 0x0 ;  /* 0x000000000000781c */ /* 0x000fc40003faf008 */
[----:B------:R-:W-:Y:S02]  /*3670*/  @P3 FSEL R11, R11, R2, P6 ;  /* 0x000000020b0b3208 */ /* 0x000fe40003000000 */
[-C--:B------:R-:W-:Y:S02]  /*3680*/  FSETP.GT.AND P6, PT, R15, R36.reuse, PT ;  /* 0x000000240f00720b */ /* 0x080fe40003fc4000 */
[----:B------:R-:W-:Y:S02]  /*3690*/  FSETP.NAN.AND P3, PT, R19, R19, PT ;  /* 0x000000131300720b */ /* 0x000fe40003f68000 */
[C---:B------:R-:W-:Y:S02]  /*36a0*/  FSEL R36, R15.reuse, R36, P6 ;  /* 0x000000240f247208 */ /* 0x040fe40003000000 */
[----:B------:R-:W-:Y:S02]  /*36b0*/  FSETP.NAN.AND P6, PT, R15, R15, PT ;  /* 0x0000000f0f00720b */ /* 0x000fe40003fc8000 */
[----:B------:R-:W-:-:S02]  /*36c0*/  @!P4 FSEL R19, R19, R14, P3 ;  /* 0x0000000e1313c208 */ /* 0x000fc40001800000 */
[----:B------:R-:W-:Y:S02]  /*36d0*/  @!P5 FSEL R15, R15, R36, P6 ;  /* 0x000000240f0fd208 */ /* 0x000fe40003000000 */
[----:B------:R-:W-:Y:S02]  /*36e0*/  PLOP3.LUT P3, PT, PT, PT, UP0, 0x80, 0x0 ;  /* 0x000000000000781c */ /* 0x000fe40003f6f008 */
[----:B------:R-:W-:Y:S02]  /*36f0*/  FSETP.GT.AND P4, PT, R19, R12, PT ;  /* 0x0000000c1300720b */ /* 0x000fe40003f84000 */
[CC--:B------:R-:W-:Y:S02]  /*3700*/  FSETP.GT.AND P6, PT, R15.reuse, R0.reuse, PT ;  /* 0x000000000f00720b */ /* 0x0c0fe40003fc4000 */
[C---:B------:R-:W-:Y:S02]  /*3710*/  FSETP.NAN.AND P5, PT, R15.reuse, R15, PT ;  /* 0x0000000f0f00720b */ /* 0x040fe40003fa8000 */
[----:B------:R-:W-:-:S02]  /*3720*/  FSEL R14, R15, R0, P6 ;  /* 0x000000000f0e7208 */ /* 0x000fc40003000000 */
[----:B------:R-:W-:Y:S01]  /*3730*/  FSETP.NAN.AND P6, PT, R19, R19, PT ;  /* 0x000000131300720b */ /* 0x000fe20003fc8000 */
[----:B------:R-:W0:Y:S02]  /*3740*/  SHFL.BFLY PT, R2, R11, 0x2, 0x1f ;  /* 0x0c401f000b027f89 */ /* 0x000e2400000e0000 */
[----:B------:R-:W-:Y:S02]  /*3750*/  @!P3 FSEL R15, R15, R14, P5 ;  /* 0x0000000e0f0fb208 */ /* 0x000fe40002800000 */
[----:B------:R-:W-:-:S04]  /*3760*/  @!P4 FSEL R19, R19, R12, P6 ;  /* 0x0000000c1313c208 */ /* 0x000fc80003000000 */
[C---:B------:R-:W-:Y:S02]  /*3770*/  FSETP.GT.AND P4, PT, R19.reuse, R15, PT ;  /* 0x0000000f1300720b */ /* 0x040fe40003f84000 */
[----:B------:R-:W-:-:S11]  /*3780*/  FSETP.NAN.AND P5, PT, R19, R19, PT ;  /* 0x000000131300720b */ /* 0x000fd60003fa8000 */
[----:B------:R-:W-:Y:S02]  /*3790*/  @!P4 FSEL R19, R19, R15, P5 ;  /* 0x0000000f1313c208 */ /* 0x000fe40002800000 */
[----:B0-----:R-:W-:-:S03]  /*37a0*/  FSETP.GEU.AND P6, PT, R11, R2, PT ;  /* 0x000000020b00720b */ /* 0x001fc60003fce000 */
[----:B------:R-:W0:Y:S01]  /*37b0*/  SHFL.BFLY PT, R12, R19, 0x10, 0x1f ;  /* 0x0e001f00130c7f89 */ /* 0x000e2200000e0000 */
[----:B------:R-:W-:-:S09]  /*37c0*/  FSETP.NAN.AND P3, PT, R11, R11, PT ;  /* 0x0000000b0b00720b */ /* 0x000fd20003f68000 */
[----:B------:R-:W-:Y:S02]  /*37d0*/  @P6 FSEL R11, R11, R2, P3 ;  /* 0x000000020b0b6208 */ /* 0x000fe40001800000 */
[----:B------:R-:W-:-:S03]  /*37e0*/  FSETP.NAN.AND P6, PT, R19, R19, PT ;  /* 0x000000131300720b */ /* 0x000fc60003fc8000 */
[----:B------:R-:W1:Y:S01]  /*37f0*/  SHFL.BFLY PT, R2, R11, 0x1, 0x1f ;  /* 0x0c201f000b027f89 */ /* 0x000e6200000e0000 */
[----:B------:R-:W-:Y:S02]  /*3800*/  PLOP3.LUT P4, PT, PT, PT, UP0, 0x80, 0x0 ;  /* 0x000000000000781c */ /* 0x000fe40003f8f008 */
[----:B0-----:R-:W-:-:S07]  /*3810*/  FSETP.GT.AND P5, PT, R19, R12, PT ;  /* 0x0000000c1300720b */ /* 0x001fce0003fa4000 */
[----:B------:R-:W-:Y:S02]  /*3820*/  @!P6 FSEL R19, R19, R12, P5 ;  /* 0x0000000c1313e208 */ /* 0x000fe40002800000 */
[----:B------:R-:W-:Y:S02]  /*3830*/  IADD3 R12, R6, 0x800, RZ ;  /* 0x00000800060c7810 */ /* 0x000fe40007ffe0ff */
[----:B------:R-:W-:Y:S02]  /*3840*/  F2FP.BF16.PACK_AB R16, R10, R13 ;  /* 0x0000000d0a10723e */ /* 0x000fe400000010ff */
[----:B------:R-:W-:Y:S01]  /*3850*/  F2FP.BF16.PACK_AB R17, R0, R17 ;  /* 0x000000110011723e */ /* 0x000fe200000010ff */
[----:B------:R-:W-:-:S05]  /*3860*/  IMAD.WIDE R12, R12, R3, c[0x0][0x1a8] ;  /* 0x00006a000c0c7625 */ /* 0x000fca00078e0203 */
[----:B------:R-:W-:Y:S04]  /*3870*/  @!P4 STG.E.64 [R12.64], R16 ;  /* 0x000000100c00c986 */ /* 0x000fe8000c101b06 */
[----:B------:R-:W-:Y:S01]  /*3880*/  BAR.SYNC.DEFER_BLOCKING 0x0 ;  /* 0x0000000000007b1d */ /* 0x000fe20000010000 */
[C---:B-1----:R-:W-:Y:S02]  /*3890*/  FSETP.GEU.AND P3, PT, R11.reuse, R2, PT ;  /* 0x000000020b00720b */ /* 0x042fe40003f6e000 */
[----:B------:R-:W-:Y:S02]  /*38a0*/  FSETP.NAN.AND P5, PT, R11, R11, PT ;  /* 0x0000000b0b00720b */ /* 0x000fe40003fa8000 */
[----:B------:R-:W-:-:S04]  /*38b0*/  SHF.R.U32.HI R0, RZ, 0x3, R8 ;  /* 0x00000003ff007819 */ /* 0x000fc80000011608 */
[----:B------:R-:W-:-:S05]  /*38c0*/  LOP3.LUT R10, R0, 0x1c, RZ, 0xc0, !PT ;  /* 0x0000001c000a7812 */ /* 0x000fca00078ec0ff */
[----:B------:R-:W-:-:S05]  /*38d0*/  @P3 SEL R11, R11, R2, P5 ;  /* 0x000000020b0b3207 */ /* 0x000fca0002800000 */
[----:B------:R-:W-:Y:S04]  /*38e0*/  @!P2 STS [R10], R11 ;  /* 0x0000000b0a00a388 */ /* 0x000fe80000000800 */
[----:B------:R-:W-:Y:S06]  /*38f0*/  BAR.SYNC.DEFER_BLOCKING 0x0 ;  /* 0x0000000000007b1d */ /* 0x000fec0000010000 */
[----:B------:R-:W0:Y:S04]  /*3900*/  SHFL.BFLY PT, R0, R19, 0x8, 0x1f ;  /* 0x0d001f0013007f89 */ /* 0x000e2800000e0000 */
[----:B------:R-:W1:Y:S01]  /*3910*/  @!P1 LDS R5, [R8.X4] ;  /* 0x0000000008059984 */ /* 0x000e620000004800 */
[----:B0-----:R-:W-:-:S02]  /*3920*/  FSETP.GT.AND P3, PT, R19, R0, PT ;  /* 0x000000001300720b */ /* 0x001fc40003f64000 */
[----:B------:R-:W-:-:S11]  /*3930*/  FSETP.NAN.AND P4, PT, R19, R19, PT ;  /* 0x000000131300720b */ /* 0x000fd60003f88000 */
[----:B------:R-:W-:Y:S02]  /*3940*/  @!P3 FSEL R19, R19, R0, P4 ;  /* 0x000000001313b208 */ /* 0x000fe40002000000 */
[----:B-1----:R-:W0:Y:S01]  /*3950*/  SHFL.BFLY PT, R0, R5, 0x4, 0x1f ;  /* 0x0c801f0005007f89 */ /* 0x002e2200000e0000 */
[C---:B------:R-:W-:Y:S02]  /*3960*/  FSETP.NAN.AND P3, PT, R5.reuse, R5, PT ;  /* 0x000000050500720b */ /* 0x040fe40003f68000 */
[----:B0-----:R-:W-:-:S04]  /*3970*/  FSETP.GEU.AND P5, PT, R5, R0, PT ;  /* 0x000000000500720b */ /* 0x001fc80003fae000 */
[----:B------:R-:W-:-:S04]  /*3980*/  FSEL R0, R5, R0, !P5 ;  /* 0x0000000005007208 */ /* 0x000fc80006800000 */
[----:B------:R-:W-:-:S05]  /*3990*/  FSEL R11, R5, R0, P3 ;  /* 0x00000000050b7208 */ /* 0x000fca0001800000 */
[----:B------:R-:W0:Y:S04]  /*39a0*/  SHFL.BFLY PT, R0, R11, 0x2, 0x1f ;  /* 0x0c401f000b007f89 */ /* 0x000e2800000e0000 */
[----:B------:R-:W1:Y:S01]  /*39b0*/  SHFL.BFLY PT, R2, R19, 0x4, 0x1f ;  /* 0x0c801f0013027f89 */ /* 0x000e6200000e0000 */
[----:B------:R-:W-:Y:S02]  /*39c0*/  FSETP.NAN.AND P3, PT, R11, R11, PT ;  /* 0x0000000b0b00720b */ /* 0x000fe40003f68000 */
[----:B------:R-:W-:Y:S02]  /*39d0*/  FSETP.NAN.AND P5, PT, R19, R19, PT ;  /* 0x000000131300720b */ /* 0x000fe40003fa8000 */
[----:B0-----:R-:W-:Y:S02]  /*39e0*/  FSETP.GEU.AND P6, PT, R11, R0, PT ;  /* 0x000000000b00720b */ /* 0x001fe40003fce000 */
[----:B-1----:R-:W-:-:S11]  /*39f0*/  FSETP.GT.AND P4, PT, R19, R2, PT ;  /* 0x000000021300720b */ /* 0x002fd60003f84000 */
[----:B------:R-:W-:-:S05]  /*3a00*/  @P6 FSEL R11, R11, R0, P3 ;  /* 0x000000000b0b6208 */ /* 0x000fca0001800000 */
[----:B------:R-:W0:Y:S01]  /*3a10*/  SHFL.BFLY PT, R0, R11, 0x1, 0x1f ;  /* 0x0c201f000b007f89 */ /* 0x000e2200000e0000 */
[----:B------:R-:W-:-:S05]  /*3a20*/  @!P4 FSEL R19, R19, R2, P5 ;  /* 0x000000021313c208 */ /* 0x000fca0002800000 */
[----:B------:R-:W1:Y:S01]  /*3a30*/  SHFL.BFLY PT, R2, R19, 0x2, 0x1f ;  /* 0x0c401f0013027f89 */ /* 0x000e6200000e0000 */
[C---:B------:R-:W-:Y:S02]  /*3a40*/  FSETP.NAN.AND P3, PT, R11.reuse, R11, PT ;  /* 0x0000000b0b00720b */ /* 0x040fe40003f68000 */
[----:B0-----:R-:W-:Y:S02]  /*3a50*/  FSETP.GEU.AND P6, PT, R11, R0, PT ;  /* 0x000000000b00720b */ /* 0x001fe40003fce000 */
[C---:B-1----:R-:W-:Y:S02]  /*3a60*/  FSETP.GT.AND P4, PT, R19.reuse, R2, PT ;  /* 0x000000021300720b */ /* 0x042fe40003f84000 */
[----:B------:R-:W-:-:S09]  /*3a70*/  FSETP.NAN.AND P5, PT, R19, R19, PT ;  /* 0x000000131300720b */ /* 0x000fd20003fa8000 */
[----:B------:R-:W-:-:S05]  /*3a80*/  @P6 SEL R11, R11, R0, P3 ;  /* 0x000000000b0b6207 */ /* 0x000fca0001800000 */
[----:B------:R-:W-:Y:S01]  /*3a90*/  @P0 STS [R8.X4], R11 ;  /* 0x0000000b08000388 */ /* 0x000fe20000004800 */
[----:B------:R-:W-:-:S03]  /*3aa0*/  @!P4 FSEL R19, R19, R2, P5 ;  /* 0x000000021313c208 */ /* 0x000fc60002800000 */
[----:B------:R-:W-:Y:S06]  /*3ab0*/  BAR.SYNC.DEFER_BLOCKING 0x0 ;  /* 0x0000000000007b1d */ /* 0x000fec0000010000 */
[----:B------:R-:W0:Y:S01]  /*3ac0*/  SHFL.BFLY PT, R2, R19, 0x1, 0x1f ;  /* 0x0c201f0013027f89 */ /* 0x000e2200000e0000 */
[----:B------:R-:W-:-:S03]  /*3ad0*/  FSETP.NAN.AND P5, PT, R19, R19, PT ;  /* 0x000000131300720b */ /* 0x000fc60003fa8000 */
[----:B------:R-:W-:Y:S04]  /*3ae0*/  LDS R0, [RZ] ;  /* 0x00000000ff007984 */ /* 0x000fe80000000800 */
[----:B------:R-:W-:Y:S01]  /*3af0*/  BAR.SYNC.DEFER_BLOCKING 0x0 ;  /* 0x0000000000007b1d */ /* 0x000fe20000010000 */
[----:B0-----:R-:W-:-:S13]  /*3b00*/  FSETP.GT.AND P4, PT, R19, R2, PT ;  /* 0x000000021300720b */ /* 0x001fda0003f84000 */
[----:B------:R-:W-:-:S05]  /*3b10*/  @!P4 SEL R19, R19, R2, P5 ;  /* 0x000000021313c207 */ /* 0x000fca0002800000 */
[----:B------:R-:W-:Y:S04]  /*3b20*/  @!P2 STS [R10], R19 ;  /* 0x000000130a00a388 */ /* 0x000fe80000000800 */
[----:B------:R-:W-:Y:S06]  /*3b30*/  BAR.SYNC.DEFER_BLOCKING 0x0 ;  /* 0x0000000000007b1d */ /* 0x000fec0000010000 */
[----:B------:R-:W0:Y:S04]  /*3b40*/  @!P1 LDS R9, [R8.X4] ;  /* 0x0000000008099984 */ /* 0x000e280000004800 */
[----:B0-----:R-:W0:Y:S01]  /*3b50*/  SHFL.BFLY PT, R2, R9, 0x4, 0x1f ;  /* 0x0c801f0009027f89 */ /* 0x001e2200000e0000 */
[----:B------:R-:W-:-:S02]  /*3b60*/  FSETP.NAN.AND P2, PT, R9, R9, PT ;  /* 0x000000090900720b */ /* 0x000fc40003f48000 */
[----:B0-----:R-:W-:-:S04]  /*3b70*/  FSETP.GT.AND P1, PT, R9, R2, PT ;  /* 0x000000020900720b */ /* 0x001fc80003f24000 */
[----:B------:R-:W-:-:S04]  /*3b80*/  FSEL R2, R9, R2, P1 ;  /* 0x0000000209027208 */ /* 0x000fc80000800000 */
[----:B------:R-:W-:-:S05]  /*3b90*/  FSEL R5, R9, R2, P2 ;  /* 0x0000000209057208 */ /* 0x000fca0001000000 */
[----:B------:R-:W0:Y:S01]  /*3ba0*/  SHFL.BFLY PT, R2, R5, 0x2, 0x1f ;  /* 0x0c401f0005027f89 */ /* 0x000e2200000e0000 */
[C---:B------:R-:W-:Y:S02]  /*3bb0*/  FSETP.NAN.AND P2, PT, R5.reuse, R5, PT ;  /* 0x000000050500720b */ /* 0x040fe40003f48000 */
[----:B0-----:R-:W-:-:S13]  /*3bc0*/  FSETP.GT.AND P1, PT, R5, R2, PT ;  /* 0x000000020500720b */ /* 0x001fda0003f24000 */
[----:B------:R-:W-:-:S05]  /*3bd0*/  @!P1 FSEL R5, R5, R2, P2 ;  /* 0x0000000205059208 */ /* 0x000fca0001000000 */
[----:B------:R-:W0:Y:S01]  /*3be0*/  SHFL.BFLY PT, R2, R5, 0x1, 0x1f ;  /* 0x0c201f0005027f89 */ /* 0x000e2200000e0000 */
[C---:B------:R-:W-:Y:S02]  /*3bf0*/  FSETP.NAN.AND P2, PT, R5.reuse, R5, PT ;  /* 0x000000050500720b */ /* 0x040fe40003f48000 */
[----:B0-----:R-:W-:-:S13]  /*3c00*/  FSETP.GT.AND P1, PT, R5, R2, PT ;  /* 0x000000020500720b */ /* 0x001fda0003f24000 */
[----:B------:R-:W-:-:S05]  /*3c10*/  @!P1 SEL R5, R5, R2, P2 ;  /* 0x0000000205059207 */ /* 0x000fca0001000000 */
[----:B------:R0:W-:Y:S04]  /*3c20*/  @P0 STS [R8.X4], R5 ;  /* 0x0000000508000388 */ /* 0x0001e80000004800 */
[----:B------:R-:W-:Y:S06]  /*3c30*/  BAR.SYNC.DEFER_BLOCKING 0x0 ;  /* 0x0000000000007b1d */ /* 0x000fec0000010000 */
[----:B------:R-:W1:Y:S01]  /*3c40*/  LDS R17, [RZ] ;  /* 0x00000000ff117984 */ /* 0x000e620000000800 */
[----:B------:R-:W-:-:S02]  /*3c50*/  USHF.R.S32.HI UR5, URZ, 0x1f, UR8 ;  /* 0x0000001f3f057899 */ /* 0x000fc40008011408 */
[----:B------:R-:W-:Y:S01]  /*3c60*/  USHF.L.U32 UR4, UR8, 0x1, URZ ;  /* 0x0000000108047899 */ /* 0x000fe2000800063f */
[----:B------:R-:W-:Y:S01]  /*3c70*/  PLOP3.LUT P0, PT, PT, PT, UP0, 0x40, 0x0 ;  /* 0x000000000000781c */ /* 0x000fe20003f0e808 */
[----:B------:R-:W-:Y:S02]  /*3c80*/  USHF.L.U64.HI UR5, UR8, 0x1, UR5 ;  /* 0x0000000108057899 */ /* 0x000fe40008010205 */
[----:B------:R-:W-:Y:S01]  /*3c90*/  UIADD3 UR8, UP1, UR4, UR10, URZ ;  /* 0x0000000a04087290 */ /* 0x000fe2000ff3e03f */
[----:B------:R-:W-:Y:S01]  /*3ca0*/  ISETP.EQ.AND P0, PT, R7, RZ, P0 ;  /* 0x000000ff0700720c */ /* 0x000fe20000702270 */
[----:B------:R-:W-:Y:S01]  /*3cb0*/  UIADD3 UR4, UP2, UR4, UR12, URZ ;  /* 0x0000000c04047290 */ /* 0x000fe2000ff5e03f */
[----:B------:R-:W-:Y:S01]  /*3cc0*/  PLOP3.LUT P2, PT, PT, PT, UP0, 0x80, 0x0 ;  /* 0x000000000000781c */ /* 0x000fe20003f4f008 */
[----:B------:R-:W-:Y:S02]  /*3cd0*/  UIADD3.X UR9, UR5, UR11, URZ, UP1, !UPT ;  /* 0x0000000b05097290 */ /* 0x000fe40008ffe43f */
[----:B------:R-:W-:Y:S01]  /*3ce0*/  UIADD3.X UR5, UR5, UR13, URZ, UP2, !UPT ;  /* 0x0000000d05057290 */ /* 0x000fe200097fe43f */
[----:B------:R-:W-:-:S02]  /*3cf0*/  PLOP3.LUT P1, PT, PT, PT, UP0, 0x80, 0x0 ;  /* 0x000000000000781c */ /* 0x000fc40003f2f008 */
[----:B0-----:R-:W-:Y:S02]  /*3d00*/  SHF.R.S32.HI R5, RZ, 0x1f, R6 ;  /* 0x0000001fff057819 */ /* 0x001fe40000011406 */
[C---:B------:R-:W-:Y:S01]  /*3d10*/  LEA R14, P1, R6.reuse, c[0x0][0x1a8], 0x1 ;  /* 0x00006a00060e7a11 */ /* 0x040fe200078208ff */
[----:B------:R-:W-:Y:S01]  /*3d20*/  IMAD.U32 R10, RZ, RZ, UR8 ;  /* 0x00000008ff0a7e24 */ /* 0x000fe2000f8e00ff */
[----:B------:R-:W-:Y:S01]  /*3d30*/  CS2R R8, SRZ ;  /* 0x0000000000087805 */ /* 0x000fe2000001ff00 */
[----:B------:R-:W-:Y:S01]  /*3d40*/  IMAD.U32 R11, RZ, RZ, UR9 ;  /* 0x00000009ff0b7e24 */ /* 0x000fe2000f8e00ff */
[----:B------:R-:W-:Y:S01]  /*3d50*/  LEA.HI.X R15, R6, c[0x0][0x1ac], R5, 0x1, P1 ;  /* 0x00006b00060f7a11 */ /* 0x000fe200008f0c05 */
[----:B------:R-:W-:Y:S02]  /*3d60*/  IMAD.U32 R12, RZ, RZ, UR4 ;  /* 0x00000004ff0c7e24 */ /* 0x000fe4000f8e00ff */
[----:B------:R-:W-:Y:S01]  /*3d70*/  IMAD.U32 R13, RZ, RZ, UR5 ;  /* 0x00000005ff0d7e24 */ /* 0x000fe2000f8e00ff */
[----:B-1----:R-:W-:-:S04]  /*3d80*/  F2FP.BF16.PACK_AB R2, R17, R0 ;  /* 0x000000001102723e */ /* 0x002fc800000010ff */
[----:B------:R-:W-:Y:S01]  /*3d90*/  PRMT R7, R2, 0x7632, R7 ;  /* 0x0000763202077816 */ /* 0x000fe20000000007 */
[----:B------:R0:W-:Y:S04]  /*3da0*/  @P0 STG.E.U16 [R10.64], R2 ;  /* 0x000000020a000986 */ /* 0x0001e8000c101506 */
[----:B------:R1:W-:Y:S04]  /*3db0*/  @P0 STG.E.U16 [R12.64], R7 ;  /* 0x000000070c000986 */ /* 0x0003e8000c101506 */
[----:B------:R-:W2:Y:S01]  /*3dc0*/  @!P2 LDG.E.EF.64 R8, [R14.64] ;  /* 0x000000060e08a981 */ /* 0x000ea2000c0e1b00 */
[----:B------:R-:W-:-:S04]  /*3dd0*/  FSETP.GE.AND P0, PT, R0, RZ, PT ;  /* 0x000000ff0000720b */ /* 0x000fc80003f06000 */
[----:B------:R-:W-:-:S05]  /*3de0*/  FSEL R0, R0, RZ, !P0 ;  /* 0x000000ff00007208 */ /* 0x000fca0004000000 */
[----:B------:R-:W-:Y:S01]  /*3df0*/  FADD R0, RZ, -R0 ;  /* 0x80000000ff007221 */ /* 0x000fe20000000000 */
[----:B------:R-:W-:-:S04]  /*3e00*/  FSETP.GTU.AND P0, PT, R17, RZ, PT ;  /* 0x000000ff1100720b */ /* 0x000fc80003f0c000 */
[----:B------:R-:W-:Y:S02]  /*3e10*/  FSETP.NAN.AND P1, PT, R0, R0, PT ;  /* 0x000000000000720b */ /* 0x000fe40003f28000 */
[----:B------:R-:W-:-:S04]  /*3e20*/  FSEL R17, R17, RZ, P0 ;  /* 0x000000ff11117208 */ /* 0x000fc80000000000 */
[----:B------:R-:W-:-:S07]  /*3e30*/  FSETP.GT.AND P0, PT, R0, R17, PT ;  /* 0x000000110000720b */ /* 0x000fce0003f04000 */
[----:B------:R-:W-:-:S05]  /*3e40*/  @!P1 FSEL R0, R0, R17, P0 ;  /* 0x0000001100009208 */ /* 0x000fca0000000000 */
[----:B0-----:R-:W-:-:S05]  /*3e50*/  FMUL R2, R0, 0.0078740157186985015869 ;  /* 0x3c01020400027820 */ /* 0x001fca0000400000 */
[C---:B------:R-:W-:Y:S02]  /*3e60*/  FSETP.GT.AND P0, PT, R2.reuse, 9.9999997473787516356e-06, PT ;  /* 0x3727c5ac0200780b */ /* 0x040fe40003f04000 */
[----:B------:R-:W-:-:S11]  /*3e70*/  FSETP.NAN.AND P1, PT, R2, R2, PT ;  /* 0x000000020200720b */ /* 0x000fd60003f28000 */
[----:B------:R-:W-:-:S04]  /*3e80*/  @!P0 FSEL R2, R2, 9.9999997473787516356e-06, P1 ;  /* 0x3727c5ac02028808 */ /* 0x000fc80000800000 */
[C---:B------:R-:W-:Y:S02]  /*3e90*/  FSETP.GT.AND P0, PT, |R2|.reuse, 8.50705917302346158658e+37, PT ;  /* 0x7e8000000200780b */ /* 0x040fe40003f04200 */
[----:B------:R-:W-:Y:S01]  /*3ea0*/  FSETP.GEU.AND P1, PT, |R2|, 1.175494350822287508e-38, PT ;  /* 0x008000000200780b */ /* 0x000fe20003f2e200 */
[----:B-1----:R-:W-:-:S10]  /*3eb0*/  IMAD.MOV.U32 R7, RZ, RZ, 0x3e800000 ;  /* 0x3e800000ff077424 */ /* 0x002fd400078e00ff */
[----:B------:R-:W-:-:S04]  /*3ec0*/  @P0 FMUL R2, R2, 0.25 ;  /* 0x3e80000002020820 */ /* 0x000fc80000400000 */
[----:B------:R-:W-:-:S04]  /*3ed0*/  @!P1 FMUL R2, R2, 16777216 ;  /* 0x4b80000002029820 */ /* 0x000fc80000400000 */
[----:B------:R-:W0:Y:S01]  /*3ee0*/  MUFU.RCP R0, R2 ;  /* 0x0000000200007308 */ /* 0x000e220000001000 */
[----:B------:R-:W-:-:S05]  /*3ef0*/  FSEL R7, R7, 1, P0 ;  /* 0x3f80000007077808 */ /* 0x000fca0000000000 */
[----:B------:R-:W-:-:S04]  /*3f00*/  @!P1 FMUL R7, R7, 16777216 ;  /* 0x4b80000007079820 */ /* 0x000fc80000400000 */
[----:B0-----:R-:W-:Y:S01]  /*3f10*/  FMUL R0, R0, R7 ;  /* 0x0000000700007220 */ /* 0x001fe20000400000 */
[C---:B--2---:R-:W-:Y:S01]  /*3f20*/  PRMT R10, R8.reuse, 0x7632, R10 ;  /* 0x00007632080a7816 */ /* 0x044fe2000000000a */
[----:B------:R-:W-:-:S04]  /*3f30*/  IMAD.U32 R7, R8, 0x10000, RZ ;  /* 0x0001000008077824 */ /* 0x000fc800078e00ff */
[----:B------:R-:W-:-:S04]  /*3f40*/  IMAD.U32 R11, R10, 0x10000, RZ ;  /* 0x000100000a0b7824 */ /* 0x000fc800078e00ff */
[C---:B------:R-:W-:Y:S01]  /*3f50*/  FMUL R11, R0.reuse, R11 ;  /* 0x0000000b000b7220 */ /* 0x040fe20000400000 */
[----:B------:R-:W-:Y:S01]  /*3f60*/  FMUL R8, R0, R7 ;  /* 0x0000000700087220 */ /* 0x000fe20000400000 */
[C---:B------:R-:W-:Y:S01]  /*3f70*/  IMAD.U32 R7, R9.reuse, 0x10000, RZ ;  /* 0x0001000009077824 */ /* 0x040fe200078e00ff */
[----:B------:R-:W-:-:S03]  /*3f80*/  PRMT R9, R9, 0x7632, R9 ;  /* 0x0000763209097816 */ /* 0x000fc60000000009 */
[----:B------:R-:W0:Y:S01]  /*3f90*/  FRND R11, R11 ;  /* 0x0000000b000b7307 */ /* 0x000e220000201000 */
[----:B------:R-:W-:Y:S01]  /*3fa0*/  FMUL R7, R0, R7 ;  /* 0x0000000700077220 */ /* 0x000fe20000400000 */
[----:B------:R-:W-:-:S06]  /*3fb0*/  IMAD.U32 R9, R9, 0x10000, RZ ;  /* 0x0001000009097824 */ /* 0x000fcc00078e00ff */
[----:B------:R-:W1:Y:S01]  /*3fc0*/  FRND R8, R8 ;  /* 0x0000000800087307 */ /* 0x000e620000201000 */
[----:B------:R-:W-:-:S07]  /*3fd0*/  FMUL R9, R0, R9 ;  /* 0x0000000900097220 */ /* 0x000fce0000400000 */
[----:B------:R-:W2:Y:S01]  /*3fe0*/  FRND R7, R7 ;  /* 0x0000000700077307 */ /* 0x000ea20000201000 */
[----:B0-----:R-:W-:-:S07]  /*3ff0*/  FSETP.GT.AND P1, PT, R11, -127, PT ;  /* 0xc2fe00000b00780b */ /* 0x001fce0003f24000 */
[----:B------:R-:W0:Y:S01]  /*4000*/  FRND R9, R9 ;  /* 0x0000000900097307 */ /* 0x000e220000201000 */
[C---:B-1----:R-:W-:Y:S02]  /*4010*/  FSETP.GT.AND P0, PT, R8.reuse, -127, PT ;  /* 0xc2fe00000800780b */ /* 0x042fe40003f04000 */
[----:B------:R-:W-:Y:S02]  /*4020*/  FSETP.NAN.AND P3, PT, R11, R11, PT ;  /* 0x0000000b0b00720b */ /* 0x000fe40003f68000 */
[----:B--2---:R-:W-:Y:S02]  /*4030*/  FSETP.GT.AND P2, PT, R7, -127, PT ;  /* 0xc2fe00000700780b */ /* 0x004fe40003f44000 */
[----:B------:R-:W-:Y:S02]  /*4040*/  @!P1 FSEL R11, R11, -127, P3 ;  /* 0xc2fe00000b0b9808 */ /* 0x000fe40001800000 */
[----:B------:R-:W-:Y:S02]  /*4050*/  FSETP.NAN.AND P3, PT, R8, R8, PT ;  /* 0x000000080800720b */ /* 0x000fe40003f68000 */
[----:B0-----:R-:W-:-:S03]  /*4060*/  FSETP.GT.AND P1, PT, R9, -127, PT ;  /* 0xc2fe00000900780b */ /* 0x001fc60003f24000 */
[----:B------:R-:W-:Y:S02]  /*4070*/  @!P0 FSEL R8, R8, -127, P3 ;  /* 0xc2fe000008088808 */ /* 0x000fe40001800000 */
[----:B------:R-:W-:-:S04]  /*4080*/  FSETP.NAN.AND P0, PT, R7, R7, PT ;  /* 0x000000070700720b */ /* 0x000fc80003f08000 */
[----:B------:R-:W-:Y:S02]  /*4090*/  @!P2 FSEL R7, R7, -127, P0 ;  /* 0xc2fe00000707a808 */ /* 0x000fe40000000000 */
[C---:B------:R-:W-:Y:S01]  /*40a0*/  FSETP.NAN.AND P0, PT, R9.reuse, R9, PT ;  /* 0x000000090900720b */ /* 0x040fe20003f08000 */
[----:B------:R-:W0:Y:S03]  /*40b0*/  F2I.S16.TRUNC.NTZ R2, R11 ;  /* 0x0000000b00027305 */ /* 0x000e26000020e900 */
[----:B------:R-:W-:Y:S02]  /*40c0*/  @!P1 FSEL R9, R9, -127, P0 ;  /* 0xc2fe000009099808 */ /* 0x000fe40000000000 */
[----:B------:R-:W-:-:S03]  /*40d0*/  FSETP.GEU.AND P6, PT, R11, 127, PT ;  /* 0x42fe00000b00780b */ /* 0x000fc60003fce000 */
[----:B------:R-:W1:Y:S01]  /*40e0*/  F2I.S16.TRUNC.NTZ R10, R8 ;  /* 0x00000008000a7305 */ /* 0x000e62000020e900 */
[----:B------:R-:W-:-:S07]  /*40f0*/  FSETP.GEU.AND P0, PT, R8, 127, PT ;  /* 0x42fe00000800780b */ /* 0x000fce0003f0e000 */
[----:B------:R1:W2:Y:S01]  /*4100*/  F2I.S16.TRUNC.NTZ R13, R7 ;  /* 0x00000007000d7305 */ /* 0x0002a2000020e900 */
[----:B------:R-:W-:-:S07]  /*4110*/  FSETP.GEU.AND P1, PT, R7, 127, PT ;  /* 0x42fe00000700780b */ /* 0x000fce0003f2e000 */
[----:B------:R-:W3:Y:S01]  /*4120*/  F2I.S16.TRUNC.NTZ R12, R9 ;  /* 0x00000009000c7305 */ /* 0x000ee2000020e900 */
[----:B------:R-:W-:Y:S02]  /*4130*/  FSETP.GEU.AND P2, PT, R9, 127, PT ;  /* 0x42fe00000900780b */ /* 0x000fe40003f4e000 */
[----:B------:R-:W-:Y:S02]  /*4140*/  FSETP.NAN.AND P5, PT, R11, R11, PT ;  /* 0x0000000b0b00720b */ /* 0x000fe40003fa8000 */
[----:B0-----:R-:W-:Y:S02]  /*4150*/  LOP3.LUT R2, R2, 0xffff, RZ, 0xc0, !PT ;  /* 0x0000ffff02027812 */ /* 0x001fe400078ec0ff */
[----:B------:R-:W-:Y:S02]  /*4160*/  FSETP.NAN.AND P4, PT, R7, R7, PT ;  /* 0x000000070700720b */ /* 0x000fe40003f88000 */
[----:B------:R-:W-:Y:S02]  /*4170*/  @P6 SEL R2, R2, 0x7f, P5 ;  /* 0x0000007f02026807 */ /* 0x000fe40002800000 */
[----:B------:R-:W-:-:S02]  /*4180*/  FSETP.NAN.AND P3, PT, R8, R8, PT ;  /* 0x000000080800720b */ /* 0x000fc40003f68000 */
[----:B------:R-:W-:Y:S02]  /*4190*/  FSETP.NAN.AND P5, PT, R9, R9, PT ;  /* 0x000000090900720b */ /* 0x000fe40003fa8000 */
[----:B-1----:R-:W-:Y:S02]  /*41a0*/  LOP3.LUT R7, R10, 0xffff, RZ, 0xc0, !PT ;  /* 0x0000ffff0a077812 */ /* 0x002fe400078ec0ff */
[----:B--2---:R-:W-:Y:S02]  /*41b0*/  LOP3.LUT R13, R13, 0xffff, RZ, 0xc0, !PT ;  /* 0x0000ffff0d0d7812 */ /* 0x004fe400078ec0ff */
[----:B---3--:R-:W-:Y:S02]  /*41c0*/  LOP3.LUT R12, R12, 0xffff, RZ, 0xc0, !PT ;  /* 0x0000ffff0c0c7812 */ /* 0x008fe400078ec0ff */
[----:B------:R-:W-:Y:S02]  /*41d0*/  @P0 SEL R7, R7, 0x7f, P3 ;  /* 0x0000007f07070807 */ /* 0x000fe40001800000 */
[----:B------:R-:W-:-:S02]  /*41e0*/  @P1 SEL R13, R13, 0x7f, P4 ;  /* 0x0000007f0d0d1807 */ /* 0x000fc40002000000 */
[----:B------:R-:W-:Y:S02]  /*41f0*/  @P2 SEL R12, R12, 0x7f, P5 ;  /* 0x0000007f0c0c2807 */ /* 0x000fe40002800000 */
[----:B------:R-:W-:Y:S02]  /*4200*/  PLOP3.LUT P1, PT, PT, PT, UP0, 0x80, 0x0 ;  /* 0x000000000000781c */ /* 0x000fe40003f2f008 */
[----:B------:R-:W-:Y:S02]  /*4210*/  PLOP3.LUT P2, PT, PT, PT, UP0, 0x80, 0x0 ;  /* 0x000000000000781c */ /* 0x000fe40003f4f008 */
[----:B------:R-:W-:Y:S02]  /*4220*/  PRMT R7, R7, 0x3340, R2 ;  /* 0x0000334007077816 */ /* 0x000fe40000000002 */
[----:B------:R-:W-:Y:S02]  /*4230*/  PLOP3.LUT P0, PT, PT, PT, UP0, 0x80, 0x0 ;  /* 0x000000000000781c */ /* 0x000fe40003f0f008 */
[----:B------:R-:W-:-:S02]  /*4240*/  PRMT R12, R13, 0x3340, R12 ;  /* 0x000033400d0c7816 */ /* 0x000fc4000000000c */
[----:B------:R-:W-:Y:S02]  /*4250*/  IADD3 R8, P0, R6, c[0x0][0x1c0], RZ ;  /* 0x0000700006087a10 */ /* 0x000fe40007f1e0ff */
[----:B------:R-:W-:Y:S01]  /*4260*/  PRMT R15, R7, 0x5410, R12 ;  /* 0x00005410070f7816 */ /* 0x000fe2000000000c */
[----:B------:R-:W-:Y:S01]  /*4270*/  IMAD.WIDE R10, R4, R3, c[0x0][0x1a8] ;  /* 0x00006a00040a7625 */ /* 0x000fe200078e0203 */
[----:B------:R-:W-:Y:S01]  /*4280*/  CS2R R12, SRZ ;  /* 0x00000000000c7805 */ /* 0x000fe2000001ff00 */
[----:B------:R-:W-:-:S05]  /*4290*/  IADD3.X R9, R5, c[0x0][0x1c4], RZ, P0, !PT ;  /* 0x0000710005097a10 */ /* 0x000fca00007fe4ff */
[----:B------:R0:W-:Y:S04]  /*42a0*/  @!P1 STG.E [R8.64], R15 ;  /* 0x0000000f08009986 */ /* 0x0001e8000c101906 */
[----:B------:R-:W2:Y:S01]  /*42b0*/  @!P2 LDG.E.EF.64 R12, [R10.64] ;  /* 0x000000060a0ca981 */ /* 0x000ea2000c0e1b00 */
[----:B------:R-:W-:Y:S02]  /*42c0*/  IADD3 R6, R6, 0x800, RZ ;  /* 0x0000080006067810 */ /* 0x000fe40007ffe0ff */
[C---:B--2---:R-:W-:Y:S01]  /*42d0*/  PRMT R2, R12.reuse, 0x7632, R2 ;  /* 0x000076320c027816 */ /* 0x044fe20000000002 */
[----:B------:R-:W-:-:S04]  /*42e0*/  IMAD.U32 R5, R12, 0x10000, RZ ;  /* 0x000100000c057824 */ /* 0x000fc800078e00ff */
[----:B------:R-:W-:Y:S01]  /*42f0*/  IMAD.U32 R7, R2, 0x10000, RZ ;  /* 0x0001000002077824 */ /* 0x000fe200078e00ff */
[C---:B------:R-:W-:Y:S01]  /*4300*/  FMUL R2, R0.reuse, R5 ;  /* 0x0000000500027220 */ /* 0x040fe20000400000 */
[C---:B------:R-:W-:Y:S01]  /*4310*/  IMAD.U32 R5, R13.reuse, 0x10000, RZ ;  /* 0x000100000d057824 */ /* 0x040fe200078e00ff */
[----:B------:R-:W-:Y:S01]  /*4320*/  PRMT R13, R13, 0x7632, R13 ;  /* 0x000076320d0d7816 */ /* 0x000fe2000000000d */
[----:B------:R-:W-:-:S03]  /*4330*/  FMUL R7, R0, R7 ;  /* 0x0000000700077220 */ /* 0x000fc60000400000 */
[----:B------:R-:W1:Y:S01]  /*4340*/  FRND R2, R2 ;  /* 0x0000000200027307 */ /* 0x000e620000201000 */
[----:B------:R-:W-:Y:S01]  /*4350*/  FMUL R5, R0, R5 ;  /* 0x0000000500057220 */ /* 0x000fe20000400000 */
[----:B------:R-:W-:-:S06]  /*4360*/  IMAD.U32 R13, R13, 0x10000, RZ ;  /* 0x000100000d0d7824 */ /* 0x000fcc00078e00ff */
[----:B------:R-:W2:Y:S01]  /*4370*/  FRND R7, R7 ;  /* 0x0000000700077307 */ /* 0x000ea20000201000 */
[----:B------:R-:W-:-:S07]  /*4380*/  FMUL R13, R0, R13 ;  /* 0x0000000d000d7220 */ /* 0x000fce0000400000 */
[----:B------:R-:W3:Y:S01]  /*4390*/  FRND R5, R5 ;  /* 0x0000000500057307 */ /* 0x000ee20000201000 */
[----:B-1----:R-:W-:-:S07]  /*43a0*/  FSETP.GT.AND P0, PT, R2, -127, PT ;  /* 0xc2fe00000200780b */ /* 0x002fce0003f04000 */
[----:B------:R-:W1:Y:S01]  /*43b0*/  FRND R13, R13 ;  /* 0x0000000d000d7307 */ /* 0x000e620000201000 */
[----:B--2---:R-:W-:Y:S02]  /*43c0*/  FSETP.GT.AND P1, PT, R7, -127, PT ;  /* 0xc2fe00000700780b */ /* 0x004fe40003f24000 */
[C---:B------:R-:W-:Y:S02]  /*43d0*/  FSETP.NAN.AND P3, PT, R2.reuse, R2, PT ;  /* 0x000000020200720b */ /* 0x040fe40003f68000 */
[----:B---3--:R-:W-:Y:S02]  /*43e0*/  FSETP.GT.AND P2, PT, R5, -127, PT ;  /* 0xc2fe00000500780b */ /* 0x008fe40003f44000 */
[----:B------:R-:W-:Y:S02]  /*43f0*/  @!P0 FSEL R2, R2, -127, P3 ;  /* 0xc2fe000002028808 */ /* 0x000fe40001800000 */
[----:B------:R-:W-:Y:S02]  /*4400*/  FSETP.NAN.AND P3, PT, R7, R7, PT ;  /* 0x000000070700720b */ /* 0x000fe40003f68000 */
[----:B-1----:R-:W-:-:S03]  /*4410*/  FSETP.GT.AND P0, PT, R13, -127, PT ;  /* 0xc2fe00000d00780b */ /* 0x002fc60003f04000 */
[----:B------:R-:W-:Y:S02]  /*4420*/  @!P1 FSEL R7, R7, -127, P3 ;  /* 0xc2fe000007079808 */ /* 0x000fe40001800000 */
[----:B------:R-:W-:-:S04]  /*4430*/  FSETP.NAN.AND P1, PT, R5, R5, PT ;  /* 0x000000050500720b */ /* 0x000fc80003f28000 */
[----:B------:R-:W-:Y:S02]  /*4440*/  @!P2 FSEL R5, R5, -127, P1 ;  /* 0xc2fe00000505a808 */ /* 0x000fe40000800000 */
[C---:B------:R-:W-:Y:S01]  /*4450*/  FSETP.NAN.AND P1, PT, R13.reuse, R13, PT ;  /* 0x0000000d0d00720b */ /* 0x040fe20003f28000 */
[----:B0-----:R-:W0:Y:S03]  /*4460*/  F2I.S16.TRUNC.NTZ R8, R7 ;  /* 0x0000000700087305 */ /* 0x001e26000020e900 */
[----:B------:R-:W-:Y:S02]  /*4470*/  @!P0 FSEL R13, R13, -127, P1 ;  /* 0xc2fe00000d0d8808 */ /* 0x000fe40000800000 */
[----:B------:R-:W-:-:S03]  /*4480*/  FSETP.GEU.AND P6, PT, R7, 127, PT ;  /* 0x42fe00000700780b */ /* 0x000fc60003fce000 */
[----:B------:R-:W1:Y:S01]  /*4490*/  F2I.S16.TRUNC.NTZ R9, R2 ;  /* 0x0000000200097305 */ /* 0x000e62000020e900 */
[----:B------:R-:W-:-:S07]  /*44a0*/  FSETP.GEU.AND P0, PT, R2, 127, PT ;  /* 0x42fe00000200780b */ /* 0x000fce0003f0e000 */
[----:B------:R-:W2:Y:S01]  /*44b0*/  F2I.S16.TRUNC.NTZ R11, R5 ;  /* 0x00000005000b7305 */ /* 0x000ea2000020e900 */
[----:B------:R-:W-:-:S07]  /*44c0*/  FSETP.GEU.AND P1, PT, R5, 127, PT ;  /* 0x42fe00000500780b */ /* 0x000fce0003f2e000 */
[----:B------:R-:W3:Y:S01]  /*44d0*/  F2I.S16.TRUNC.NTZ R10, R13 ;  /* 0x0000000d000a7305 */ /* 0x000ee2000020e900 */
[----:B------:R-:W-:Y:S02]  /*44e0*/  FSETP.GEU.AND P2, PT, R13, 127, PT ;  /* 0x42fe00000d00780b */ /* 0x000fe40003f4e000 */
[----:B------:R-:W-:Y:S02]  /*44f0*/  FSETP.NAN.AND P5, PT, R7, R7, PT ;  /* 0x000000070700720b */ /* 0x000fe40003fa8000 */
[----:B0-----:R-:W-:Y:S02]  /*4500*/  LOP3.LUT R8, R8, 0xffff, RZ, 0xc0, !PT ;  /* 0x0000ffff08087812 */ /* 0x001fe400078ec0ff */
[----:B------:R-:W-:Y:S02]  /*4510*/  FSETP.NAN.AND P3, PT, R2, R2, PT ;  /* 0x000000020200720b */ /* 0x000fe40003f68000 */
[----:B------:R-:W-:Y:S02]  /*4520*/  @P6 SEL R8, R8, 0x7f, P5 ;  /* 0x0000007f08086807 */ /* 0x000fe40002800000 */
[----:B-1----:R-:W-:-:S02]  /*4530*/  LOP3.LUT R9, R9, 0xffff, RZ, 0xc0, !PT ;  /* 0x0000ffff09097812 */ /* 0x002fc400078ec0ff */
[----:B------:R-:W-:Y:S02]  /*4540*/  FSETP.NAN.AND P4, PT, R5, R5, PT ;  /* 0x000000050500720b */ /* 0x000fe40003f88000 */
[----:B------:R-:W-:Y:S02]  /*4550*/  FSETP.NAN.AND P5, PT, R13, R13, PT ;  /* 0x0000000d0d00720b */ /* 0x000fe40003fa8000 */
[----:B--2---:R-:W-:Y:S02]  /*4560*/  LOP3.LUT R11, R11, 0xffff, RZ, 0xc0, !PT ;  /* 0x0000ffff0b0b7812 */ /* 0x004fe400078ec0ff */
[----:B---3--:R-:W-:Y:S02]  /*4570*/  LOP3.LUT R10, R10, 0xffff, RZ, 0xc0, !PT ;  /* 0x0000ffff0a0a7812 */ /* 0x008fe400078ec0ff */
[----:B------:R-:W-:Y:S02]  /*4580*/  @P0 SEL R9, R9, 0x7f, P3 ;  /* 0x0000007f09090807 */ /* 0x000fe40001800000 */
[----:B------:R-:W-:-:S02]  /*4590*/  PLOP3.LUT P3, PT, PT, PT, UP0, 0x80, 0x0 ;  /* 0x000000000000781c */ /* 0x000fc40003f6f008 */
[----:B------:R-:W-:Y:S02]  /*45a0*/  @P1 SEL R11, R11, 0x7f, P4 ;  /* 0x0000007f0b0b1807 */ /* 0x000fe40002000000 */
[----:B------:R-:W-:Y:S02]  /*45b0*/  @P2 SEL R10, R10, 0x7f, P5 ;  /* 0x0000007f0a0a2807 */ /* 0x000fe40002800000 */
[----:B------:R-:W-:Y:S02]  /*45c0*/  PLOP3.LUT P1, PT, PT, PT, UP0, 0x40, 0x0 ;  /* 0x000000000000781c */ /* 0x000fe40003f2e808 */
[----:B------:R-:W-:Y:S02]  /*45d0*/  PRMT R5, R9, 0x3340, R8 ;  /* 0x0000334009057816 */ /* 0x000fe40000000008 */
[----:B------:R-:W-:Y:S02]  /*45e0*/  IADD3 R8, P0, R4, c[0x0][0x1c0], RZ ;  /* 0x0000700004087a10 */ /* 0x000fe40007f1e0ff */
[----:B------:R-:W-:-:S02]  /*45f0*/  PRMT R10, R11, 0x3340, R10 ;  /* 0x000033400b0a7816 */ /* 0x000fc4000000000a */
[----:B------:R-:W-:Y:S02]  /*4600*/  LEA.HI.X.SX32 R9, R4, c[0x0][0x1c4], 0x1, P0 ;  /* 0x0000710004097a11 */ /* 0x000fe400000f0eff */
[----:B------:R-:W-:Y:S02]  /*4610*/  PRMT R7, R5, 0x5410, R10 ;  /* 0x0000541005077816 */ /* 0x000fe4000000000a */
[----:B------:R-:W-:-:S03]  /*4620*/  PLOP3.LUT P6, PT, PT, PT, UP0, 0x80, 0x0 ;  /* 0x000000000000781c */ /* 0x000fc60003fcf008 */
[----:B------:R0:W-:Y:S01]  /*4630*/  @!P3 STG.E [R8.64], R7 ;  /* 0x000000070800b986 */ /* 0x0001e2000c101906 */
[----:B------:R-:W-:Y:S01]  /*4640*/  CS2R R4, SRZ ;  /* 0x0000000000047805 */ /* 0x000fe2000001ff00 */
[----:B------:R-:W-:Y:S05]  /*4650*/  @!P1 BRA `(.L_x_0) ;  /* 0x0000002000009947 */ /* 0x000fea0003800000 */
[----:B------:R-:W-:-:S05]  /*4660*/  IMAD.WIDE R2, R6, R3, c[0x0][0x1a8] ;  /* 0x00006a0006027625 */ /* 0x000fca00078e0203 */
[----:B------:R1:W5:Y:S02]  /*4670*/  LDG.E.EF.64 R4, [R2.64] ;  /* 0x0000000602047981 */ /* 0x000364000c0e1b00 */
.L_x_0:
[C---:B-1---5:R-:W-:Y:S01]  /*4680*/  IMAD.U32 R3, R5.reuse, 0x10000, RZ ;  /* 0x0001000005037824 */ /* 0x062fe200078e00ff */
[----:B------:R-:W-:-:S03]  /*4690*/  PRMT R5, R5, 0x7632, R5 ;  /* 0x0000763205057816 */ /* 0x000fc60000000005 */
[----:B0-----:R-:W-:Y:S01]  /*46a0*/  FMUL R7, R0, R3 ;  /* 0x0000000300077220 */ /* 0x001fe20000400000 */
[C---:B------:R-:W-:Y:S01]  /*46b0*/  IMAD.U32 R3, R4.reuse, 0x10000, RZ ;  /* 0x0001000004037824 */ /* 0x040fe200078e00ff */
[----:B------:R-:W-:Y:S01]  /*46c0*/  PRMT R4, R4, 0x7632, R4 ;  /* 0x0000763204047816 */ /* 0x000fe20000000004 */
[----:B------:R-:W-:Y:S02]  /*46d0*/  IMAD.U32 R5, R5, 0x10000, RZ ;  /* 0x0001000005057824 */ /* 0x000fe400078e00ff */
[C---:B------:R-:W-:Y:S01]  /*46e0*/  FMUL R2, R0.reuse, R3 ;  /* 0x0000000300027220 */ /* 0x040fe20000400000 */
[----:B------:R-:W0:Y:S01]  /*46f0*/  FRND R7, R7 ;  /* 0x0000000700077307 */ /* 0x000e220000201000 */
[----:B------:R-:W-:Y:S01]  /*4700*/  FMUL R5, R0, R5 ;  /* 0x0000000500057220 */ /* 0x000fe20000400000 */
[----:B------:R-:W-:-:S04]  /*4710*/  IMAD.U32 R3, R4, 0x10000, RZ ;  /* 0x0001000004037824 */ /* 0x000fc800078e00ff */
[----:B------:R-:W-:Y:S02]  /*4720*/  FMUL R3, R0, R3 ;  /* 0x0000000300037220 */ /* 0x000fe40000400000 */
[----:B------:R-:W1:Y:S08]  /*4730*/  FRND R2, R2 ;  /* 0x0000000200027307 */ /* 0x000e700000201000 */
[----:B------:R-:W2:Y:S01]  /*4740*/  FRND R5, R5 ;  /* 0x0000000500057307 */ /* 0x000ea20000201000 */
[----:B0-----:R-:W-:-:S02]  /*4750*/  FSETP.GT.AND P1, PT, R7, -127, PT ;  /* 0xc2fe00000700780b */ /* 0x001fc40003f24000 */
[----:B------:R-:W-:-:S05]  /*4760*/  FSETP.NAN.AND P2, PT, R7, R7, PT ;  /* 0x000000070700720b */ /* 0x000fca0003f48000 */
[----:B------:R-:W0:Y:S01]  /*4770*/  FRND R3, R3 ;  /* 0x0000000300037307 */ /* 0x000e220000201000 */
[C---:B-1----:R-:W-:Y:S02]  /*4780*/  FSETP.GT.AND P0, PT, R2.reuse, -127, PT ;  /* 0xc2fe00000200780b */ /* 0x042fe40003f04000 */
[----:B------:R-:W-:-:S03]  /*4790*/  FSETP.NAN.AND P3, PT, R2, R2, PT ;  /* 0x000000020200720b */ /* 0x000fc60003f68000 */
[----:B------:R-:W-:Y:S02]  /*47a0*/  @!P1 FSEL R7, R7, -127, P2 ;  /* 0xc2fe000007079808 */ /* 0x000fe40001000000 */
[----:B--2---:R-:W-:Y:S02]  /*47b0*/  FSETP.GT.AND P2, PT, R5, -127, PT ;  /* 0xc2fe00000500780b */ /* 0x004fe40003f44000 */
[----:B------:R-:W1:Y:S01]  /*47c0*/  F2I.S16.TRUNC.NTZ R9, R7 ;  /* 0x0000000700097305 */ /* 0x000e62000020e900 */
[C---:B------:R-:W-:Y:S02]  /*47d0*/  FSETP.GEU.AND P6, PT, R7.reuse, 127, PT ;  /* 0x42fe00000700780b */ /* 0x040fe40003fce000 */
[----:B------:R-:W-:Y:S02]  /*47e0*/  FSETP.NAN.AND P5, PT, R7, R7, PT ;  /* 0x000000070700720b */ /* 0x000fe40003fa8000 */
[----:B------:R-:W-:Y:S02]  /*47f0*/  @!P0 FSEL R2, R2, -127, P3 ;  /* 0xc2fe000002028808 */ /* 0x000fe40001800000 */
[----:B0-----:R-:W-:-:S02]  /*4800*/  FSETP.GT.AND P1, PT, R3, -127, PT ;  /* 0xc2fe00000300780b */ /* 0x001fc40003f24000 */
[C---:B------:R-:W-:Y:S01]  /*4810*/  FSETP.NAN.AND P0, PT, R5.reuse, R5, PT ;  /* 0x000000050500720b */ /* 0x040fe20003f08000 */
[----:B------:R-:W-:Y:S01]  /*4820*/  F2I.S16.TRUNC.NTZ R4, R2 ;  /* 0x0000000200047305 */ /* 0x000fe2000020e900 */
[----:B------:R-:W-:Y:S02]  /*4830*/  FSETP.NAN.AND P3, PT, R2, R2, PT ;  /* 0x000000020200720b */ /* 0x000fe40003f68000 */
[----:B------:R-:W-:Y:S02]  /*4840*/  @!P2 FSEL R5, R5, -127, P0 ;  /* 0xc2fe00000505a808 */ /* 0x000fe40000000000 */
[----:B------:R-:W-:Y:S02]  /*4850*/  FSETP.NAN.AND P0, PT, R3, R3, PT ;  /* 0x000000030300720b */ /* 0x000fe40003f08000 */
[----:B-1----:R-:W-:Y:S01]  /*4860*/  LOP3.LUT R9, R9, 0xffff, RZ, 0xc0, !PT ;  /* 0x0000ffff09097812 */ /* 0x002fe200078ec0ff */
[----:B------:R-:W0:Y:S01]  /*4870*/  F2I.S16.TRUNC.NTZ R8, R5 ;  /* 0x0000000500087305 */ /* 0x000e22000020e900 */
[----:B------:R-:W-:-:S02]  /*4880*/  FSETP.NAN.AND P4, PT, R5, R5, PT ;  /* 0x000000050500720b */ /* 0x000fc40003f88000 */
[----:B------:R-:W-:Y:S02]  /*4890*/  @!P1 FSEL R3, R3, -127, P0 ;  /* 0xc2fe000003039808 */ /* 0x000fe40000000000 */
[----:B------:R-:W-:Y:S02]  /*48a0*/  FSETP.GEU.AND P0, PT, R5, 127, PT ;  /* 0x42fe00000500780b */ /* 0x000fe40003f0e000 */
[----:B------:R-:W-:Y:S01]  /*48b0*/  FSETP.GEU.AND P1, PT, R2, 127, PT ;  /* 0x42fe00000200780b */ /* 0x000fe20003f2e000 */
[----:B------:R1:W2:Y:S01]  /*48c0*/  F2I.S16.TRUNC.NTZ R0, R3 ;  /* 0x0000000300007305 */ /* 0x0002a2000020e900 */
[----:B------:R-:W-:Y:S02]  /*48d0*/  FSETP.GEU.AND P2, PT, R3, 127, PT ;  /* 0x42fe00000300780b */ /* 0x000fe40003f4e000 */
[----:B------:R-:W-:Y:S02]  /*48e0*/  @P6 SEL R9, R9, 0x7f, P5 ;  /* 0x0000007f09096807 */ /* 0x000fe40002800000 */
[----:B------:R-:W-:-:S02]  /*48f0*/  PLOP3.LUT P5, PT, PT, PT, UP0, 0x40, 0x0 ;  /* 0x000000000000781c */ /* 0x000fc40003fae808 */
[----:B------:R-:W-:Y:S02]  /*4900*/  FSETP.NAN.AND P6, PT, R3, R3, PT ;  /* 0x000000030300720b */ /* 0x000fe40003fc8000 */
[----:B0-----:R-:W-:Y:S02]  /*4910*/  LOP3.LUT R8, R8, 0xffff, RZ, 0xc0, !PT ;  /* 0x0000ffff08087812 */ /* 0x001fe400078ec0ff */
[----:B-1----:R-:W-:Y:S02]  /*4920*/  LOP3.LUT R3, R4, 0xffff, RZ, 0xc0, !PT ;  /* 0x0000ffff04037812 */ /* 0x002fe400078ec0ff */
[----:B------:R-:W-:Y:S02]  /*4930*/  @P0 SEL R8, R8, 0x7f, P4 ;  /* 0x0000007f08080807 */ /* 0x000fe40002000000 */
[----:B------:R-:W-:Y:S02]  /*4940*/  @P1 SEL R3, R3, 0x7f, P3 ;  /* 0x0000007f03031807 */ /* 0x000fe40001800000 */
[----:B--2---:R-:W-:-:S02]  /*4950*/  LOP3.LUT R0, R0, 0xffff, RZ, 0xc0, !PT ;  /* 0x0000ffff00007812 */ /* 0x004fc400078ec0ff */
[----:B------:R-:W-:Y:S02]  /*4960*/  PRMT R8, R9, 0x3340, R8 ;  /* 0x0000334009087816 */ /* 0x000fe40000000008 */
[----:B------:R-:W-:Y:S02]  /*4970*/  @P2 SEL R0, R0, 0x7f, P6 ;  /* 0x0000007f00002807 */ /* 0x000fe40003000000 */
[C---:B------:R-:W-:Y:S02]  /*4980*/  IADD3 R2, P0, R6.reuse, c[0x0][0x1c0], RZ ;  /* 0x0000700006027a10 */ /* 0x040fe40007f1e0ff */
[----:B------:R-:W-:Y:S02]  /*4990*/  PRMT R5, R3, 0x3340, R0 ;  /* 0x0000334003057816 */ /* 0x000fe40000000000 */
[----:B------:R-:W-:Y:S02]  /*49a0*/  LEA.HI.X.SX32 R3, R6, c[0x0][0x1c4], 0x1, P0 ;  /* 0x0000710006037a11 */ /* 0x000fe400000f0eff */
[----:B------:R-:W-:Y:S01]  /*49b0*/  PRMT R5, R5, 0x5410, R8 ;  /* 0x0000541005057816 */ /* 0x000fe20000000008 */
[----:B------:R-:W-:Y:S06]  /*49c0*/  @!P5 EXIT ;  /* 0x000000000000d94d */ /* 0x000fec0003800000 */
[----:B------:R-:W-:Y:S01]  /*49d0*/  STG.E [R2.64], R5 ;  /* 0x0000000502007986 */ /* 0x000fe2000c101906 */
[----:B------:R-:W-:Y:S05]  /*49e0*/  EXIT ;  /* 0x000000000000794d */ /* 0x000fea0003800000 */
.L_x_1:
[----:B------:R-:W-:-:S00]  /*49f0*/  BRA `(.L_x_1) ;  /* 0xfffffff000007947 */ /* 0x000fc0000383ffff */
[----:B------:R-:W-:-:S00]  /*4a00*/  NOP ;  /* 0x0000000000007918 */ /* 0x000fc00000000000 */
[----:B------:R-:W-:-:S00]  /*4a10*/  NOP ;  /* 0x0000000000007918 */ /* 0x000fc00000000000 */
[----:B------:R-:W-:-:S00]  /*4a20*/  NOP ;  /* 0x0000000000007918 */ /* 0x000fc00000000000 */
[----:B------:R-:W-:-:S00]  /*4a30*/  NOP ;  /* 0x0000000000007918 */ /* 0x000fc00000000000 */
[----:B------:R-:W-:-:S00]  /*4a40*/  NOP ;  /* 0x0000000000007918 */ /* 0x000fc00000000000 */
[----:B------:R-:W-:-:S00]  /*4a50*/  NOP ;  /* 0x0000000000007918 */ /* 0x000fc00000000000 */
[----:B------:R-:W-:-:S00]  /*4a60*/  NOP ;  /* 0x0000000000007918 */ /* 0x000fc00000000000 */
[----:B------:R-:W-:-:S00]  /*4a70*/  NOP ;  /* 0x0000000000007918 */ /* 0x000fc00000000000 */
.L_x_2:


//--------------------- .nv.global.init           --------------------------
	.section	.nv.global.init,"aw",@progbits
.nv.global.init:
	.type		_$_str,@object
	.size		_$_str,(.L_0 - _$_str)
_$_str:
        /*0000*/ 	.byte	0x5f, 0x5f, 0x43, 0x55, 0x44, 0x41, 0x5f, 0x46, 0x54, 0x5a, 0x00
.L_0:


//--------------------- .nv.shared.triton_red_fused__to_copy_add_amax_amin_clamp_mul_native_layer_norm_reciprocal_12 --------------------------
	.section	.nv.shared.triton_red_fused__to_copy_add_amax_amin_clamp_mul_native_layer_norm_reciprocal_12,"aw",@nobits
	.sectionflags	@""
	.align	16
